//
// Generated by NVIDIA NVVM Compiler
//
// Compiler Build ID: CL-36424714
// Cuda compilation tools, release 13.0, V13.0.88
// Based on NVVM 20.0.0
//

.version 9.0
.target sm_100
.address_size 64

	// .globl	my_kernel_kernel0
// _ZZ17my_kernel_kernel0E18PaddedInput_shared has been demoted
// _ZZ17my_kernel_kernel0E18placeholder_shared has been demoted

.visible .entry my_kernel_kernel0(
	.param .u64 .ptr .align 1 my_kernel_kernel0_param_0,
	.param .u64 .ptr .align 1 my_kernel_kernel0_param_1,
	.param .u64 .ptr .align 1 my_kernel_kernel0_param_2,
	.param .u64 .ptr .align 1 my_kernel_kernel0_param_3,
	.param .u64 .ptr .align 1 my_kernel_kernel0_param_4
)
{
	.reg .pred 	%p<5>;
	.reg .b16 	%rs<51>;
	.reg .b32 	%r<158>;
	.reg .b32 	%f<387>;
	.reg .b64 	%rd<85>;
	// demoted variable
	.shared .align 4 .b8 _ZZ17my_kernel_kernel0E18PaddedInput_shared[9600];
	// demoted variable
	.shared .align 4 .b8 _ZZ17my_kernel_kernel0E18placeholder_shared[64];
	ld.param.u64 	%rd24, [my_kernel_kernel0_param_0];
	ld.param.u64 	%rd25, [my_kernel_kernel0_param_1];
	cvta.to.global.u64 	%rd26, %rd25;
	cvta.to.global.u64 	%rd1, %rd24;
	mov.u32 	%r1, %tid.x;
	cvt.u16.u32 	%rs3, %r1;
	mul.hi.u16 	%rs4, %rs3, 874;
	cvt.u32.u16 	%r24, %rs4;
	mul.lo.s16 	%rs5, %rs4, 75;
	sub.s16 	%rs6, %rs3, %rs5;
	shl.b16 	%rs7, %rs6, 2;
	mul.hi.u16 	%rs8, %rs7, 6554;
	mov.u32 	%r25, %ctaid.x;
	shr.u32 	%r2, %r25, 2;
	mul.lo.s32 	%r26, %r2, 1920;
	shl.b32 	%r27, %r1, 2;
	cvt.u16.u32 	%rs9, %r27;
	mul.hi.u16 	%rs10, %rs9, 6554;
	mul.lo.s16 	%rs11, %rs10, 10;
	sub.s16 	%rs12, %rs9, %rs11;
	cvt.u32.u16 	%r28, %rs12;
	mov.b16 	%rs13, 5760;
	mov.b32 	%r29, {%rs12, %rs13};
	cvt.u32.u16 	%r30, %rs8;
	mov.b32 	%r31, 65472;
	prmt.b32 	%r32, %r31, %r30, 0x3340U;
	prmt.b32 	%r33, %r34, %r35, 0x3340U;
	prmt.b32 	%r36, %r32, %r33, 0x5410U;
	mov.b32 	%r37, 0;
	dp2a.lo.u32.u32 	%r38, %r29, %r36, %r37;
	or.b16  	%rs14, %rs9, 1;
	mul.hi.u16 	%rs15, %rs14, 6554;
	mul.wide.u16 	%r39, %rs15, 5760;
	add.s32 	%r40, %r39, %r26;
	mul.lo.s16 	%rs16, %rs15, 10;
	sub.s16 	%rs17, %rs14, %rs16;
	or.b16  	%rs18, %rs9, 2;
	mul.hi.u16 	%rs19, %rs18, 6554;
	mul.wide.u16 	%r41, %rs19, 5760;
	add.s32 	%r42, %r41, %r26;
	mul.lo.s16 	%rs20, %rs19, 10;
	sub.s16 	%rs21, %rs18, %rs20;
	cvt.u32.u16 	%r43, %rs21;
	mul.wide.u16 	%r44, %rs21, 192;
	add.s32 	%r154, %r42, %r44;
	or.b16  	%rs22, %rs9, 3;
	mul.hi.u16 	%rs23, %rs22, 6554;
	mul.wide.u16 	%r45, %rs23, 5760;
	add.s32 	%r46, %r45, %r26;
	mul.lo.s16 	%rs24, %rs23, 10;
	sub.s16 	%rs25, %rs22, %rs24;
	add.s16 	%rs26, %rs9, 960;
	mul.hi.u16 	%rs27, %rs26, 6991;
	shr.u16 	%rs28, %rs27, 5;
	mul.wide.u16 	%r47, %rs10, 5760;
	mov.b16 	%rs29, 600;
	mov.b32 	%r48, {%rs10, %rs29};
	cvt.u32.u16 	%r49, %rs28;
	mov.b32 	%r50, 20;
	bfi.b32 	%r51, %r49, %r50, 8, 8;
	dp2a.lo.u32.u32 	%r52, %r48, %r51, %r37;
	mul.wide.u16 	%r53, %rs12, 2;
	add.s32 	%r54, %r53, %r52;
	shl.b32 	%r55, %r54, 2;
	mov.u32 	%r56, _ZZ17my_kernel_kernel0E18PaddedInput_shared;
	add.s32 	%r4, %r56, %r55;
	add.s16 	%rs30, %rs9, 961;
	mul.hi.u16 	%rs31, %rs30, 6991;
	shr.u16 	%rs32, %rs31, 5;
	mov.b32 	%r57, {%rs15, %rs29};
	cvt.u32.u16 	%r58, %rs32;
	bfi.b32 	%r59, %r58, %r50, 8, 8;
	dp2a.lo.u32.u32 	%r60, %r57, %r59, %r37;
	mul.wide.u16 	%r61, %rs17, 2;
	add.s32 	%r62, %r61, %r60;
	shl.b32 	%r63, %r62, 2;
	add.s32 	%r5, %r56, %r63;
	add.s16 	%rs33, %rs9, 962;
	mul.hi.u16 	%rs34, %rs33, 6991;
	shr.u16 	%rs35, %rs34, 5;
	mov.b32 	%r64, {%rs19, %rs29};
	cvt.u32.u16 	%r65, %rs35;
	bfi.b32 	%r66, %r65, %r50, 8, 8;
	dp2a.lo.u32.u32 	%r67, %r64, %r66, %r37;
	mul.wide.u16 	%r68, %rs21, 2;
	add.s32 	%r69, %r68, %r67;
	shl.b32 	%r70, %r69, 2;
	add.s32 	%r6, %r56, %r70;
	add.s16 	%rs36, %rs9, 963;
	mul.hi.u16 	%rs37, %rs36, 6991;
	shr.u16 	%rs38, %rs37, 5;
	mov.b32 	%r71, {%rs23, %rs29};
	cvt.u32.u16 	%r72, %rs38;
	bfi.b32 	%r73, %r72, %r50, 8, 8;
	dp2a.lo.u32.u32 	%r74, %r71, %r73, %r37;
	mul.wide.u16 	%r75, %rs25, 2;
	add.s32 	%r76, %r75, %r74;
	shl.b32 	%r77, %r76, 2;
	add.s32 	%r7, %r56, %r77;
	mul.lo.s32 	%r78, %r1, 24;
	shl.b32 	%r79, %r25, 3;
	and.b32  	%r8, %r79, 24;
	mul.lo.s32 	%r80, %r1, 6;
	and.b32  	%r81, %r80, 6;
	and.b32  	%r82, %r78, 96;
	add.s32 	%r83, %r78, 12;
	and.b32  	%r84, %r83, 224;
	add.s32 	%r85, %r78, 16;
	and.b32  	%r86, %r85, 224;
	xor.b32  	%r87, %r81, 4;
	or.b32  	%r88, %r86, %r8;
	or.b32  	%r89, %r88, %r87;
	add.s32 	%r90, %r78, 20;
	and.b32  	%r91, %r90, 224;
	mul.hi.u16 	%rs1, %rs3, 820;
	mul.lo.s16 	%rs39, %rs1, 80;
	sub.s16 	%rs2, %rs3, %rs39;
	and.b32  	%r9, %r1, 7;
	or.b32  	%r92, %r91, %r8;
	shl.b16 	%rs40, %rs3, 1;
	sub.s16 	%rs41, 4, %rs40;
	cvt.u32.u16 	%r93, %rs41;
	and.b32  	%r94, %r93, 6;
	or.b32  	%r95, %r92, %r94;
	mul.wide.u32 	%rd2, %r95, 4;
	add.s64 	%rd84, %rd26, 4;
	mul.wide.u32 	%rd4, %r89, 4;
	or.b32  	%r96, %r84, %r8;
	xor.b16  	%rs42, %rs40, 2;
	cvt.u32.u16 	%r97, %rs42;
	and.b32  	%r98, %r97, 6;
	or.b32  	%r99, %r96, %r98;
	mul.wide.u32 	%rd5, %r99, 4;
	or.b32  	%r100, %r82, %r8;
	neg.s16 	%rs43, %rs40;
	cvt.u32.u16 	%r101, %rs43;
	and.b32  	%r102, %r101, 6;
	or.b32  	%r103, %r100, %r102;
	mul.wide.u32 	%rd6, %r103, 4;
	mad.lo.s32 	%r104, %r24, 172800, %r38;
	add.s32 	%r156, %r104, %r26;
	sub.s16 	%rs44, %rs9, %rs16;
	cvt.u32.u16 	%r105, %rs44;
	mul.wide.u16 	%r106, %rs44, 192;
	add.s32 	%r155, %r40, %r106;
	add.s32 	%r107, %r27, 963;
	mul.hi.u32 	%r108, %r107, 14316558;
	mul.wide.u32 	%rd27, %r108, 691200;
	sub.s16 	%rs45, %rs18, %rs24;
	cvt.u32.u16 	%r109, %rs45;
	mul.wide.u32 	%rd28, %r109, 768;
	add.s64 	%rd29, %rd27, %rd28;
	mul.wide.u32 	%rd30, %r46, 4;
	add.s64 	%rd31, %rd29, %rd30;
	add.s64 	%rd32, %rd31, %rd1;
	add.s64 	%rd83, %rd32, 139012;
	add.s32 	%r110, %r27, 962;
	mul.hi.u32 	%r111, %r110, 14316558;
	mul.wide.u32 	%rd33, %r111, 172800;
	mul.wide.u32 	%rd34, %r43, 192;
	add.s64 	%rd35, %rd33, %rd34;
	cvt.u64.u32 	%rd36, %r42;
	add.s64 	%rd37, %rd35, %rd36;
	shl.b64 	%rd38, %rd37, 2;
	add.s64 	%rd39, %rd38, %rd1;
	add.s64 	%rd82, %rd39, 138244;
	mul.wide.u16 	%r112, %rs45, 192;
	add.s32 	%r153, %r46, %r112;
	add.s32 	%r113, %r27, 961;
	mul.hi.u32 	%r114, %r113, 14316558;
	mul.wide.u32 	%rd40, %r114, 691200;
	mul.wide.u32 	%rd41, %r105, 768;
	add.s64 	%rd42, %rd40, %rd41;
	mul.wide.u32 	%rd43, %r40, 4;
	add.s64 	%rd44, %rd42, %rd43;
	add.s64 	%rd45, %rd44, %rd1;
	add.s64 	%rd81, %rd45, 139012;
	add.s32 	%r115, %r27, 960;
	mul.hi.u32 	%r116, %r115, 14316558;
	mul.wide.u32 	%rd46, %r116, 172800;
	mul.wide.u32 	%rd47, %r28, 192;
	add.s64 	%rd48, %rd46, %rd47;
	add.s32 	%r117, %r47, %r26;
	cvt.u64.u32 	%rd49, %r117;
	add.s64 	%rd50, %rd48, %rd49;
	shl.b64 	%rd51, %rd50, 2;
	add.s64 	%rd52, %rd51, %rd1;
	add.s64 	%rd80, %rd52, 138244;
	mov.f32 	%f347, 0f00000000;
	mov.b32 	%r157, 192;
	mov.f32 	%f348, %f347;
	mov.f32 	%f349, %f347;
	mov.f32 	%f350, %f347;
	mov.f32 	%f351, %f347;
	mov.f32 	%f352, %f347;
	mov.f32 	%f353, %f347;
	mov.f32 	%f354, %f347;
	mov.f32 	%f355, %f347;
	mov.f32 	%f356, %f347;
	mov.f32 	%f357, %f347;
	mov.f32 	%f358, %f347;
	mov.f32 	%f359, %f347;
	mov.f32 	%f360, %f347;
	mov.f32 	%f361, %f347;
	mov.f32 	%f362, %f347;
	mov.f32 	%f363, %f347;
	mov.f32 	%f364, %f347;
	mov.f32 	%f365, %f347;
	mov.f32 	%f366, %f347;
	mov.f32 	%f367, %f347;
	mov.f32 	%f368, %f347;
	mov.f32 	%f369, %f347;
	mov.f32 	%f370, %f347;
	mov.f32 	%f371, %f347;
	mov.f32 	%f372, %f347;
	mov.f32 	%f373, %f347;
	mov.f32 	%f374, %f347;
	mov.f32 	%f375, %f347;
	mov.f32 	%f376, %f347;
	mov.f32 	%f377, %f347;
	mov.f32 	%f378, %f347;
	mov.f32 	%f379, %f347;
	mov.f32 	%f380, %f347;
	mov.f32 	%f381, %f347;
	mov.f32 	%f382, %f347;
	mov.f32 	%f383, %f347;
	mov.f32 	%f384, %f347;
	mov.f32 	%f385, %f347;
	mov.f32 	%f386, %f347;
$L__BB0_1:
	setp.gt.u32 	%p1, %r1, 59;
	bar.sync 	0;
	mul.wide.u32 	%rd53, %r156, 4;
	add.s64 	%rd54, %rd1, %rd53;
	ld.global.nc.f32 	%f82, [%rd54];
	shl.b32 	%r118, %r1, 5;
	mov.u32 	%r119, _ZZ17my_kernel_kernel0E18PaddedInput_shared;
	add.s32 	%r120, %r119, %r118;
	st.shared.f32 	[%r120], %f82;
	ld.global.nc.f32 	%f83, [%rd54+4];
	st.shared.f32 	[%r120+4], %f83;
	add.s32 	%r121, %r155, 192;
	mul.wide.u32 	%rd55, %r121, 4;
	add.s64 	%rd56, %rd1, %rd55;
	ld.global.nc.f32 	%f84, [%rd56];
	st.shared.f32 	[%r120+8], %f84;
	ld.global.nc.f32 	%f85, [%rd56+4];
	st.shared.f32 	[%r120+12], %f85;
	mul.wide.u32 	%rd57, %r154, 4;
	add.s64 	%rd58, %rd1, %rd57;
	ld.global.nc.f32 	%f86, [%rd58];
	st.shared.f32 	[%r120+16], %f86;
	ld.global.nc.f32 	%f87, [%rd58+4];
	st.shared.f32 	[%r120+20], %f87;
	add.s32 	%r122, %r153, 192;
	mul.wide.u32 	%rd59, %r122, 4;
	add.s64 	%rd60, %rd1, %rd59;
	ld.global.nc.f32 	%f88, [%rd60];
	st.shared.f32 	[%r120+24], %f88;
	ld.global.nc.f32 	%f89, [%rd60+4];
	st.shared.f32 	[%r120+28], %f89;
	@%p1 bra 	$L__BB0_5;
	setp.gt.u32 	%p2, %r1, 2;
	ld.global.nc.f32 	%f90, [%rd80+-4];
	st.shared.f32 	[%r4+480], %f90;
	ld.global.nc.f32 	%f91, [%rd80];
	st.shared.f32 	[%r4+484], %f91;
	ld.global.nc.f32 	%f92, [%rd81+-4];
	st.shared.f32 	[%r5+480], %f92;
	ld.global.nc.f32 	%f93, [%rd81];
	st.shared.f32 	[%r5+484], %f93;
	ld.global.nc.f32 	%f94, [%rd82+-4];
	st.shared.f32 	[%r6+480], %f94;
	ld.global.nc.f32 	%f95, [%rd82];
	st.shared.f32 	[%r6+484], %f95;
	ld.global.nc.f32 	%f96, [%rd83+-4];
	st.shared.f32 	[%r7+480], %f96;
	ld.global.nc.f32 	%f97, [%rd83];
	st.shared.f32 	[%r7+484], %f97;
	@%p2 bra 	$L__BB0_5;
	setp.eq.s32 	%p3, %r1, 2;
	mul.lo.s32 	%r123, %r1, 24;
	and.b32  	%r124, %r123, 96;
	or.b32  	%r125, %r8, %r124;
	mul.lo.s32 	%r126, %r1, 6;
	and.b32  	%r127, %r126, 6;
	add.s32 	%r128, %r125, %r127;
	mul.wide.u32 	%rd61, %r128, 4;
	add.s64 	%rd62, %rd84, %rd61;
	ld.global.nc.f32 	%f98, [%rd62+-4];
	mov.u32 	%r129, _ZZ17my_kernel_kernel0E18placeholder_shared;
	add.s32 	%r130, %r129, %r123;
	st.shared.f32 	[%r130], %f98;
	add.s64 	%rd63, %rd84, %rd6;
	ld.global.nc.f32 	%f99, [%rd63];
	st.shared.f32 	[%r130+4], %f99;
	add.s32 	%r131, %r123, 8;
	and.b32  	%r132, %r131, 224;
	or.b32  	%r133, %r132, %r8;
	add.s32 	%r134, %r126, 2;
	and.b32  	%r135, %r134, 6;
	add.s32 	%r136, %r133, %r135;
	mul.wide.u32 	%rd64, %r136, 4;
	add.s64 	%rd65, %rd84, %rd64;
	ld.global.nc.f32 	%f100, [%rd65+-4];
	st.shared.f32 	[%r130+8], %f100;
	add.s64 	%rd66, %rd84, %rd5;
	ld.global.nc.f32 	%f101, [%rd66];
	st.shared.f32 	[%r130+12], %f101;
	@%p3 bra 	$L__BB0_5;
	add.s64 	%rd67, %rd84, %rd4;
	ld.global.nc.f32 	%f102, [%rd67+-4];
	mov.u32 	%r137, _ZZ17my_kernel_kernel0E18placeholder_shared;
	mad.lo.s32 	%r138, %r1, 24, %r137;
	st.shared.f32 	[%r138+16], %f102;
	add.s64 	%rd68, %rd84, %rd2;
	ld.global.nc.f32 	%f103, [%rd68];
	st.shared.f32 	[%r138+20], %f103;
$L__BB0_5:
	bar.sync 	0;
	shl.b32 	%r139, %r9, 2;
	mov.u32 	%r140, _ZZ17my_kernel_kernel0E18placeholder_shared;
	add.s32 	%r141, %r140, %r139;
	ld.shared.f32 	%f104, [%r141];
	ld.shared.f32 	%f105, [%r141+32];
	shr.u16 	%rs46, %rs2, 2;
	and.b16  	%rs47, %rs46, 30;
	mad.lo.s16 	%rs48, %rs1, 200, %rs47;
	mul.wide.u16 	%r142, %rs48, 4;
	mov.u32 	%r143, _ZZ17my_kernel_kernel0E18PaddedInput_shared;
	add.s32 	%r144, %r143, %r142;
	ld.shared.f32 	%f106, [%r144];
	fma.rn.f32 	%f107, %f106, %f104, %f386;
	ld.shared.f32 	%f108, [%r144+80];
	fma.rn.f32 	%f109, %f108, %f104, %f385;
	ld.shared.f32 	%f110, [%r144+160];
	fma.rn.f32 	%f111, %f110, %f104, %f384;
	ld.shared.f32 	%f112, [%r144+240];
	fma.rn.f32 	%f113, %f112, %f104, %f383;
	ld.shared.f32 	%f114, [%r144+320];
	fma.rn.f32 	%f115, %f114, %f104, %f382;
	ld.shared.f32 	%f116, [%r144+2400];
	fma.rn.f32 	%f117, %f116, %f104, %f376;
	ld.shared.f32 	%f118, [%r144+2480];
	fma.rn.f32 	%f119, %f118, %f104, %f375;
	ld.shared.f32 	%f120, [%r144+2560];
	fma.rn.f32 	%f121, %f120, %f104, %f374;
	ld.shared.f32 	%f122, [%r144+2640];
	fma.rn.f32 	%f123, %f122, %f104, %f373;
	ld.shared.f32 	%f124, [%r144+2720];
	fma.rn.f32 	%f125, %f124, %f104, %f372;
	ld.shared.f32 	%f126, [%r144+4800];
	fma.rn.f32 	%f127, %f126, %f104, %f366;
	ld.shared.f32 	%f128, [%r144+4880];
	fma.rn.f32 	%f129, %f128, %f104, %f365;
	ld.shared.f32 	%f130, [%r144+4960];
	fma.rn.f32 	%f131, %f130, %f104, %f364;
	ld.shared.f32 	%f132, [%r144+5040];
	fma.rn.f32 	%f133, %f132, %f104, %f363;
	ld.shared.f32 	%f134, [%r144+5120];
	fma.rn.f32 	%f135, %f134, %f104, %f362;
	ld.shared.f32 	%f136, [%r144+7200];
	fma.rn.f32 	%f137, %f136, %f104, %f356;
	ld.shared.f32 	%f138, [%r144+7280];
	fma.rn.f32 	%f139, %f138, %f104, %f355;
	ld.shared.f32 	%f140, [%r144+7360];
	fma.rn.f32 	%f141, %f140, %f104, %f354;
	ld.shared.f32 	%f142, [%r144+7440];
	fma.rn.f32 	%f143, %f142, %f104, %f353;
	ld.shared.f32 	%f144, [%r144+7520];
	fma.rn.f32 	%f145, %f144, %f104, %f352;
	ld.shared.f32 	%f146, [%r144+4];
	fma.rn.f32 	%f386, %f146, %f105, %f107;
	ld.shared.f32 	%f147, [%r144+84];
	fma.rn.f32 	%f385, %f147, %f105, %f109;
	ld.shared.f32 	%f148, [%r144+164];
	fma.rn.f32 	%f384, %f148, %f105, %f111;
	ld.shared.f32 	%f149, [%r144+244];
	fma.rn.f32 	%f383, %f149, %f105, %f113;
	ld.shared.f32 	%f150, [%r144+324];
	fma.rn.f32 	%f382, %f150, %f105, %f115;
	ld.shared.f32 	%f151, [%r144+2404];
	fma.rn.f32 	%f376, %f151, %f105, %f117;
	ld.shared.f32 	%f152, [%r144+2484];
	fma.rn.f32 	%f375, %f152, %f105, %f119;
	ld.shared.f32 	%f153, [%r144+2564];
	fma.rn.f32 	%f374, %f153, %f105, %f121;
	ld.shared.f32 	%f154, [%r144+2644];
	fma.rn.f32 	%f373, %f154, %f105, %f123;
	ld.shared.f32 	%f155, [%r144+2724];
	fma.rn.f32 	%f372, %f155, %f105, %f125;
	ld.shared.f32 	%f156, [%r144+4804];
	fma.rn.f32 	%f366, %f156, %f105, %f127;
	ld.shared.f32 	%f157, [%r144+4884];
	fma.rn.f32 	%f365, %f157, %f105, %f129;
	ld.shared.f32 	%f158, [%r144+4964];
	fma.rn.f32 	%f364, %f158, %f105, %f131;
	ld.shared.f32 	%f159, [%r144+5044];
	fma.rn.f32 	%f363, %f159, %f105, %f133;
	ld.shared.f32 	%f160, [%r144+5124];
	fma.rn.f32 	%f362, %f160, %f105, %f135;
	ld.shared.f32 	%f161, [%r144+7204];
	fma.rn.f32 	%f356, %f161, %f105, %f137;
	ld.shared.f32 	%f162, [%r144+7284];
	fma.rn.f32 	%f355, %f162, %f105, %f139;
	ld.shared.f32 	%f163, [%r144+7364];
	fma.rn.f32 	%f354, %f163, %f105, %f141;
	ld.shared.f32 	%f164, [%r144+7444];
	fma.rn.f32 	%f353, %f164, %f105, %f143;
	ld.shared.f32 	%f165, [%r144+7524];
	fma.rn.f32 	%f352, %f165, %f105, %f145;
	ld.shared.f32 	%f166, [%r144+400];
	fma.rn.f32 	%f167, %f166, %f104, %f381;
	ld.shared.f32 	%f168, [%r144+480];
	fma.rn.f32 	%f169, %f168, %f104, %f380;
	ld.shared.f32 	%f170, [%r144+560];
	fma.rn.f32 	%f171, %f170, %f104, %f379;
	ld.shared.f32 	%f172, [%r144+640];
	fma.rn.f32 	%f173, %f172, %f104, %f378;
	ld.shared.f32 	%f174, [%r144+720];
	fma.rn.f32 	%f175, %f174, %f104, %f377;
	ld.shared.f32 	%f176, [%r144+2800];
	fma.rn.f32 	%f177, %f176, %f104, %f371;
	ld.shared.f32 	%f178, [%r144+2880];
	fma.rn.f32 	%f179, %f178, %f104, %f370;
	ld.shared.f32 	%f180, [%r144+2960];
	fma.rn.f32 	%f181, %f180, %f104, %f369;
	ld.shared.f32 	%f182, [%r144+3040];
	fma.rn.f32 	%f183, %f182, %f104, %f368;
	ld.shared.f32 	%f184, [%r144+3120];
	fma.rn.f32 	%f185, %f184, %f104, %f367;
	ld.shared.f32 	%f186, [%r144+5200];
	fma.rn.f32 	%f187, %f186, %f104, %f361;
	ld.shared.f32 	%f188, [%r144+5280];
	fma.rn.f32 	%f189, %f188, %f104, %f360;
	ld.shared.f32 	%f190, [%r144+5360];
	fma.rn.f32 	%f191, %f190, %f104, %f359;
	ld.shared.f32 	%f192, [%r144+5440];
	fma.rn.f32 	%f193, %f192, %f104, %f358;
	ld.shared.f32 	%f194, [%r144+5520];
	fma.rn.f32 	%f195, %f194, %f104, %f357;
	ld.shared.f32 	%f196, [%r144+7600];
	fma.rn.f32 	%f197, %f196, %f104, %f351;
	ld.shared.f32 	%f198, [%r144+7680];
	fma.rn.f32 	%f199, %f198, %f104, %f350;
	ld.shared.f32 	%f200, [%r144+7760];
	fma.rn.f32 	%f201, %f200, %f104, %f349;
	ld.shared.f32 	%f202, [%r144+7840];
	fma.rn.f32 	%f203, %f202, %f104, %f348;
	ld.shared.f32 	%f204, [%r144+7920];
	fma.rn.f32 	%f205, %f204, %f104, %f347;
	ld.shared.f32 	%f206, [%r144+404];
	fma.rn.f32 	%f381, %f206, %f105, %f167;
	ld.shared.f32 	%f207, [%r144+484];
	fma.rn.f32 	%f380, %f207, %f105, %f169;
	ld.shared.f32 	%f208, [%r144+564];
	fma.rn.f32 	%f379, %f208, %f105, %f171;
	ld.shared.f32 	%f209, [%r144+644];
	fma.rn.f32 	%f378, %f209, %f105, %f173;
	ld.shared.f32 	%f210, [%r144+724];
	fma.rn.f32 	%f377, %f210, %f105, %f175;
	ld.shared.f32 	%f211, [%r144+2804];
	fma.rn.f32 	%f371, %f211, %f105, %f177;
	ld.shared.f32 	%f212, [%r144+2884];
	fma.rn.f32 	%f370, %f212, %f105, %f179;
	ld.shared.f32 	%f213, [%r144+2964];
	fma.rn.f32 	%f369, %f213, %f105, %f181;
	ld.shared.f32 	%f214, [%r144+3044];
	fma.rn.f32 	%f368, %f214, %f105, %f183;
	ld.shared.f32 	%f215, [%r144+3124];
	fma.rn.f32 	%f367, %f215, %f105, %f185;
	ld.shared.f32 	%f216, [%r144+5204];
	fma.rn.f32 	%f361, %f216, %f105, %f187;
	ld.shared.f32 	%f217, [%r144+5284];
	fma.rn.f32 	%f360, %f217, %f105, %f189;
	ld.shared.f32 	%f218, [%r144+5364];
	fma.rn.f32 	%f359, %f218, %f105, %f191;
	ld.shared.f32 	%f219, [%r144+5444];
	fma.rn.f32 	%f358, %f219, %f105, %f193;
	ld.shared.f32 	%f220, [%r144+5524];
	fma.rn.f32 	%f357, %f220, %f105, %f195;
	ld.shared.f32 	%f221, [%r144+7604];
	fma.rn.f32 	%f351, %f221, %f105, %f197;
	ld.shared.f32 	%f222, [%r144+7684];
	fma.rn.f32 	%f350, %f222, %f105, %f199;
	ld.shared.f32 	%f223, [%r144+7764];
	fma.rn.f32 	%f349, %f223, %f105, %f201;
	ld.shared.f32 	%f224, [%r144+7844];
	fma.rn.f32 	%f348, %f224, %f105, %f203;
	ld.shared.f32 	%f225, [%r144+7924];
	fma.rn.f32 	%f347, %f225, %f105, %f205;
	add.s32 	%r157, %r157, 2;
	add.s64 	%rd84, %rd84, 256;
	add.s32 	%r156, %r156, 2;
	add.s32 	%r155, %r155, 2;
	add.s64 	%rd83, %rd83, 8;
	add.s32 	%r154, %r154, 2;
	add.s64 	%rd82, %rd82, 8;
	add.s32 	%r153, %r153, 2;
	add.s64 	%rd81, %rd81, 8;
	add.s64 	%rd80, %rd80, 8;
	setp.ne.s32 	%p4, %r157, 384;
	@%p4 bra 	$L__BB0_1;
	ld.param.u64 	%rd79, [my_kernel_kernel0_param_4];
	ld.param.u64 	%rd78, [my_kernel_kernel0_param_3];
	ld.param.u64 	%rd77, [my_kernel_kernel0_param_2];
	cvta.to.global.u64 	%rd69, %rd78;
	cvta.to.global.u64 	%rd70, %rd77;
	cvta.to.global.u64 	%rd71, %rd79;
	mul.wide.u16 	%r145, %rs1, 9600;
	mul.lo.s32 	%r146, %r2, 320;
	shl.b16 	%rs49, %rs2, 2;
	and.b16  	%rs50, %rs49, 480;
	cvt.u32.u16 	%r147, %rs50;
	or.b32  	%r148, %r146, %r9;
	add.s32 	%r149, %r148, %r8;
	add.s32 	%r150, %r149, %r145;
	add.s32 	%r151, %r150, %r147;
	add.s32 	%r152, %r8, %r9;
	mul.wide.u32 	%rd72, %r152, 4;
	add.s64 	%rd73, %rd71, %rd72;
	ld.global.nc.f32 	%f226, [%rd73];
	mul.wide.u32 	%rd74, %r151, 4;
	add.s64 	%rd75, %rd69, %rd74;
	ld.global.nc.f32 	%f227, [%rd75];
	add.f32 	%f228, %f386, %f226;
	add.f32 	%f229, %f227, %f228;
	add.s64 	%rd76, %rd70, %rd74;
	st.global.f32 	[%rd76], %f229;
	ld.global.nc.f32 	%f230, [%rd75+3840];
	add.f32 	%f231, %f385, %f226;
	add.f32 	%f232, %f230, %f231;
	st.global.f32 	[%rd76+3840], %f232;
	ld.global.nc.f32 	%f233, [%rd75+7680];
	add.f32 	%f234, %f384, %f226;
	add.f32 	%f235, %f233, %f234;
	st.global.f32 	[%rd76+7680], %f235;
	ld.global.nc.f32 	%f236, [%rd75+11520];
	add.f32 	%f237, %f383, %f226;
	add.f32 	%f238, %f236, %f237;
	st.global.f32 	[%rd76+11520], %f238;
	ld.global.nc.f32 	%f239, [%rd75+15360];
	add.f32 	%f240, %f382, %f226;
	add.f32 	%f241, %f239, %f240;
	st.global.f32 	[%rd76+15360], %f241;
	ld.global.nc.f32 	%f242, [%rd75+19200];
	add.f32 	%f243, %f381, %f226;
	add.f32 	%f244, %f242, %f243;
	st.global.f32 	[%rd76+19200], %f244;
	ld.global.nc.f32 	%f245, [%rd75+23040];
	add.f32 	%f246, %f380, %f226;
	add.f32 	%f247, %f245, %f246;
	st.global.f32 	[%rd76+23040], %f247;
	ld.global.nc.f32 	%f248, [%rd75+26880];
	add.f32 	%f249, %f379, %f226;
	add.f32 	%f250, %f248, %f249;
	st.global.f32 	[%rd76+26880], %f250;
	ld.global.nc.f32 	%f251, [%rd75+30720];
	add.f32 	%f252, %f378, %f226;
	add.f32 	%f253, %f251, %f252;
	st.global.f32 	[%rd76+30720], %f253;
	ld.global.nc.f32 	%f254, [%rd75+34560];
	add.f32 	%f255, %f377, %f226;
	add.f32 	%f256, %f254, %f255;
	st.global.f32 	[%rd76+34560], %f256;
	ld.global.nc.f32 	%f257, [%rd75+115200];
	add.f32 	%f258, %f376, %f226;
	add.f32 	%f259, %f257, %f258;
	st.global.f32 	[%rd76+115200], %f259;
	ld.global.nc.f32 	%f260, [%rd75+119040];
	add.f32 	%f261, %f375, %f226;
	add.f32 	%f262, %f260, %f261;
	st.global.f32 	[%rd76+119040], %f262;
	ld.global.nc.f32 	%f263, [%rd75+122880];
	add.f32 	%f264, %f374, %f226;
	add.f32 	%f265, %f263, %f264;
	st.global.f32 	[%rd76+122880], %f265;
	ld.global.nc.f32 	%f266, [%rd75+126720];
	add.f32 	%f267, %f373, %f226;
	add.f32 	%f268, %f266, %f267;
	st.global.f32 	[%rd76+126720], %f268;
	ld.global.nc.f32 	%f269, [%rd75+130560];
	add.f32 	%f270, %f372, %f226;
	add.f32 	%f271, %f269, %f270;
	st.global.f32 	[%rd76+130560], %f271;
	ld.global.nc.f32 	%f272, [%rd75+134400];
	add.f32 	%f273, %f371, %f226;
	add.f32 	%f274, %f272, %f273;
	st.global.f32 	[%rd76+134400], %f274;
	ld.global.nc.f32 	%f275, [%rd75+138240];
	add.f32 	%f276, %f370, %f226;
	add.f32 	%f277, %f275, %f276;
	st.global.f32 	[%rd76+138240], %f277;
	ld.global.nc.f32 	%f278, [%rd75+142080];
	add.f32 	%f279, %f369, %f226;
	add.f32 	%f280, %f278, %f279;
	st.global.f32 	[%rd76+142080], %f280;
	ld.global.nc.f32 	%f281, [%rd75+145920];
	add.f32 	%f282, %f368, %f226;
	add.f32 	%f283, %f281, %f282;
	st.global.f32 	[%rd76+145920], %f283;
	ld.global.nc.f32 	%f284, [%rd75+149760];
	add.f32 	%f285, %f367, %f226;
	add.f32 	%f286, %f284, %f285;
	st.global.f32 	[%rd76+149760], %f286;
	ld.global.nc.f32 	%f287, [%rd75+230400];
	add.f32 	%f288, %f366, %f226;
	add.f32 	%f289, %f287, %f288;
	st.global.f32 	[%rd76+230400], %f289;
	ld.global.nc.f32 	%f290, [%rd75+234240];
	add.f32 	%f291, %f365, %f226;
	add.f32 	%f292, %f290, %f291;
	st.global.f32 	[%rd76+234240], %f292;
	ld.global.nc.f32 	%f293, [%rd75+238080];
	add.f32 	%f294, %f364, %f226;
	add.f32 	%f295, %f293, %f294;
	st.global.f32 	[%rd76+238080], %f295;
	ld.global.nc.f32 	%f296, [%rd75+241920];
	add.f32 	%f297, %f363, %f226;
	add.f32 	%f298, %f296, %f297;
	st.global.f32 	[%rd76+241920], %f298;
	ld.global.nc.f32 	%f299, [%rd75+245760];
	add.f32 	%f300, %f362, %f226;
	add.f32 	%f301, %f299, %f300;
	st.global.f32 	[%rd76+245760], %f301;
	ld.global.nc.f32 	%f302, [%rd75+249600];
	add.f32 	%f303, %f361, %f226;
	add.f32 	%f304, %f302, %f303;
	st.global.f32 	[%rd76+249600], %f304;
	ld.global.nc.f32 	%f305, [%rd75+253440];
	add.f32 	%f306, %f360, %f226;
	add.f32 	%f307, %f305, %f306;
	st.global.f32 	[%rd76+253440], %f307;
	ld.global.nc.f32 	%f308, [%rd75+257280];
	add.f32 	%f309, %f359, %f226;
	add.f32 	%f310, %f308, %f309;
	st.global.f32 	[%rd76+257280], %f310;
	ld.global.nc.f32 	%f311, [%rd75+261120];
	add.f32 	%f312, %f358, %f226;
	add.f32 	%f313, %f311, %f312;
	st.global.f32 	[%rd76+261120], %f313;
	ld.global.nc.f32 	%f314, [%rd75+264960];
	add.f32 	%f315, %f357, %f226;
	add.f32 	%f316, %f314, %f315;
	st.global.f32 	[%rd76+264960], %f316;
	ld.global.nc.f32 	%f317, [%rd75+345600];
	add.f32 	%f318, %f356, %f226;
	add.f32 	%f319, %f317, %f318;
	st.global.f32 	[%rd76+345600], %f319;
	ld.global.nc.f32 	%f320, [%rd75+349440];
	add.f32 	%f321, %f355, %f226;
	add.f32 	%f322, %f320, %f321;
	st.global.f32 	[%rd76+349440], %f322;
	ld.global.nc.f32 	%f323, [%rd75+353280];
	add.f32 	%f324, %f354, %f226;
	add.f32 	%f325, %f323, %f324;
	st.global.f32 	[%rd76+353280], %f325;
	ld.global.nc.f32 	%f326, [%rd75+357120];
	add.f32 	%f327, %f353, %f226;
	add.f32 	%f328, %f326, %f327;
	st.global.f32 	[%rd76+357120], %f328;
	ld.global.nc.f32 	%f329, [%rd75+360960];
	add.f32 	%f330, %f352, %f226;
	add.f32 	%f331, %f329, %f330;
	st.global.f32 	[%rd76+360960], %f331;
	ld.global.nc.f32 	%f332, [%rd75+364800];
	add.f32 	%f333, %f351, %f226;
	add.f32 	%f334, %f332, %f333;
	st.global.f32 	[%rd76+364800], %f334;
	ld.global.nc.f32 	%f335, [%rd75+368640];
	add.f32 	%f336, %f350, %f226;
	add.f32 	%f337, %f335, %f336;
	st.global.f32 	[%rd76+368640], %f337;
	ld.global.nc.f32 	%f338, [%rd75+372480];
	add.f32 	%f339, %f349, %f226;
	add.f32 	%f340, %f338, %f339;
	st.global.f32 	[%rd76+372480], %f340;
	ld.global.nc.f32 	%f341, [%rd75+376320];
	add.f32 	%f342, %f348, %f226;
	add.f32 	%f343, %f341, %f342;
	st.global.f32 	[%rd76+376320], %f343;
	ld.global.nc.f32 	%f344, [%rd75+380160];
	add.f32 	%f345, %f347, %f226;
	add.f32 	%f346, %f344, %f345;
	st.global.f32 	[%rd76+380160], %f346;
	ret;

}


// ===== COMPILED SASS (sm_100) =====

	.target	sm_100

	.elftype	@"ET_EXEC"


//--------------------- .note.nv.tkinfo           --------------------------
	.section	.note.nv.tkinfo,"",@"SHT_NOTE"
	.sectionflags	@"SHF_NOTE_NV_TKINFO"
	.tkinfo
        /*0018*/ 	.word	0x00000002
        /*0030*/ 	.string	""
        /*0030*/ 	.string	"ptxas"
        /*0030*/ 	.string	"Cuda compilation tools, release 13.0, V13.0.88"
        /*0030*/ 	.string	"Build cuda_13.0.r13.0/compiler.36424714_0"
        /*0030*/ 	.string	"-arch sm_100 -m 64 "



//--------------------- .note.nv.cuinfo           --------------------------
	.section	.note.nv.cuinfo,"",@"SHT_NOTE"
	.sectionflags	@"SHF_NOTE_NV_CUINFO"
        /*0018*/ 	.short	0x0002
        /*001a*/ 	.short	0x0064
        /*001c*/ 	.short	0x0082
	.zero		2


//--------------------- .nv.info                  --------------------------
	.section	.nv.info,"",@"SHT_CUDA_INFO"
	.align	4


	//----- nvinfo : EIATTR_REGCOUNT
	.align		4
        /*0000*/ 	.byte	0x04, 0x2f
        /*0002*/ 	.short	(.L_1 - .L_0)
	.align		4
.L_0:
        /*0004*/ 	.word	index@(my_kernel_kernel0)
        /*0008*/ 	.word	0x00000060


	//----- nvinfo : EIATTR_FRAME_SIZE
	.align		4
.L_1:
        /*000c*/ 	.byte	0x04, 0x11
        /*000e*/ 	.short	(.L_3 - .L_2)
	.align		4
.L_2:
        /*0010*/ 	.word	index@(my_kernel_kernel0)
        /*0014*/ 	.word	0x00000000


	//----- nvinfo : EIATTR_MIN_STACK_SIZE
	.align		4
.L_3:
        /*0018*/ 	.byte	0x04, 0x12
        /*001a*/ 	.short	(.L_5 - .L_4)
	.align		4
.L_4:
        /*001c*/ 	.word	index@(my_kernel_kernel0)
        /*0020*/ 	.word	0x00000000
.L_5:


//--------------------- .nv.compat                --------------------------
	.section	.nv.compat,"",@"SHT_CUDA_COMPAT_INFO"
	.align	4
        /*0000*/ 	.byte	0x02, 0x09, 0x00, 0x00, 0x02, 0x02, 0x01, 0x00, 0x02, 0x05, 0x05, 0x00, 0x03, 0x07, 0x01, 0x01
        /*0010*/ 	.byte	0x02, 0x03, 0x00, 0x00, 0x02, 0x06, 0x01, 0x00, 0x04, 0x0b, 0x08, 0x00, 0x09, 0x00, 0x00, 0x00
        /*0020*/ 	.byte	0x00, 0x00, 0x00, 0x00


//--------------------- .nv.info.my_kernel_kernel0 --------------------------
	.section	.nv.info.my_kernel_kernel0,"",@"SHT_CUDA_INFO"
	.sectionflags	@""
	.align	4


	//----- nvinfo : EIATTR_CUDA_API_VERSION
	.align		4
        /*0000*/ 	.byte	0x04, 0x37
        /*0002*/ 	.short	(.L_7 - .L_6)
.L_6:
        /*0004*/ 	.word	0x00000082


	//----- nvinfo : EIATTR_KPARAM_INFO
	.align		4
.L_7:
        /*0008*/ 	.byte	0x04, 0x17
        /*000a*/ 	.short	(.L_9 - .L_8)
.L_8:
        /*000c*/ 	.word	0x00000000
        /*0010*/ 	.short	0x0004
        /*0012*/ 	.short	0x0020
        /*0014*/ 	.byte	0x00, 0xf5, 0x21, 0x00


	//----- nvinfo : EIATTR_KPARAM_INFO
	.align		4
.L_9:
        /*0018*/ 	.byte	0x04, 0x17
        /*001a*/ 	.short	(.L_11 - .L_10)
.L_10:
        /*001c*/ 	.word	0x00000000
        /*0020*/ 	.short	0x0003
        /*0022*/ 	.short	0x0018
        /*0024*/ 	.byte	0x00, 0xf5, 0x21, 0x00


	//----- nvinfo : EIATTR_KPARAM_INFO
	.align		4
.L_11:
        /*0028*/ 	.byte	0x04, 0x17
        /*002a*/ 	.short	(.L_13 - .L_12)
.L_12:
        /*002c*/ 	.word	0x00000000
        /*0030*/ 	.short	0x0002
        /*0032*/ 	.short	0x0010
        /*0034*/ 	.byte	0x00, 0xf5, 0x21, 0x00


	//----- nvinfo : EIATTR_KPARAM_INFO
	.align		4
.L_13:
        /*0038*/ 	.byte	0x04, 0x17
        /*003a*/ 	.short	(.L_15 - .L_14)
.L_14:
        /*003c*/ 	.word	0x00000000
        /*0040*/ 	.short	0x0001
        /*0042*/ 	.short	0x0008
        /*0044*/ 	.byte	0x00, 0xf5, 0x21, 0x00


	//----- nvinfo : EIATTR_KPARAM_INFO
	.align		4
.L_15:
        /*0048*/ 	.byte	0x04, 0x17
        /*004a*/ 	.short	(.L_17 - .L_16)
.L_16:
        /*004c*/ 	.word	0x00000000
        /*0050*/ 	.short	0x0000
        /*0052*/ 	.short	0x0000
        /*0054*/ 	.byte	0x00, 0xf5, 0x21, 0x00


	//----- nvinfo : EIATTR_SPARSE_MMA_MASK
	.align		4
.L_17:
        /*0058*/ 	.byte	0x03, 0x50
        /*005a*/ 	.short	0x0000


	//----- nvinfo : EIATTR_MAXREG_COUNT
	.align		4
        /*005c*/ 	.byte	0x03, 0x1b
        /*005e*/ 	.short	0x00ff


	//----- nvinfo : EIATTR_NUM_BARRIERS
	.align		4
        /*0060*/ 	.byte	0x02, 0x4c
        /*0062*/ 	.byte	0x01
	.zero		1


	//----- nvinfo : EIATTR_MERCURY_ISA_VERSION
	.align		4
        /*0064*/ 	.byte	0x03, 0x5f
        /*0066*/ 	.short	0x0101


	//----- nvinfo : EIATTR_VRC_CTA_INIT_COUNT
	.align		4
        /*0068*/ 	.byte	0x02, 0x4a
	.zero		1
	.zero		1


	//----- nvinfo : EIATTR_EXIT_INSTR_OFFSETS
	.align		4
        /*006c*/ 	.byte	0x04, 0x1c
        /*006e*/ 	.short	(.L_19 - .L_18)


	//   ....[0]....
.L_18:
        /*0070*/ 	.word	0x00002680


	//----- nvinfo : EIATTR_CRS_STACK_SIZE
	.align		4
.L_19:
        /*0074*/ 	.byte	0x04, 0x1e
        /*0076*/ 	.short	(.L_21 - .L_20)
.L_20:
        /*0078*/ 	.word	0x00000000


	//----- nvinfo : EIATTR_CBANK_PARAM_SIZE
	.align		4
.L_21:
        /*007c*/ 	.byte	0x03, 0x19
        /*007e*/ 	.short	0x0028


	//----- nvinfo : EIATTR_PARAM_CBANK
	.align		4
        /*0080*/ 	.byte	0x04, 0x0a
        /*0082*/ 	.short	(.L_23 - .L_22)
	.align		4
.L_22:
        /*0084*/ 	.word	index@(.nv.constant0.my_kernel_kernel0)
        /*0088*/ 	.short	0x0380
        /*008a*/ 	.short	0x0028


	//----- nvinfo : EIATTR_SW_WAR
	.align		4
.L_23:
        /*008c*/ 	.byte	0x04, 0x36
        /*008e*/ 	.short	(.L_25 - .L_24)
.L_24:
        /*0090*/ 	.word	0x00000008
.L_25:


//--------------------- .nv.callgraph             --------------------------
	.section	.nv.callgraph,"",@"SHT_CUDA_CALLGRAPH"
	.align	4
	.sectionentsize	8
	.align		4
        /*0000*/ 	.word	0x00000000
	.align		4
        /*0004*/ 	.word	0xffffffff
	.align		4
        /*0008*/ 	.word	0x00000000
	.align		4
        /*000c*/ 	.word	0xfffffffe
	.align		4
        /*0010*/ 	.word	0x00000000
	.align		4
        /*0014*/ 	.word	0xfffffffd
	.align		4
        /*0018*/ 	.word	0x00000000
	.align		4
        /*001c*/ 	.word	0xfffffffc


//--------------------- .text.my_kernel_kernel0   --------------------------
	.section	.text.my_kernel_kernel0,"ax",@progbits
	.align	128
        .global         my_kernel_kernel0
        .type           my_kernel_kernel0,@function
        .size           my_kernel_kernel0,(.L_x_4 - my_kernel_kernel0)
        .other          my_kernel_kernel0,@"STO_CUDA_ENTRY STV_DEFAULT"
my_kernel_kernel0:
.text.my_kernel_kernel0:
[----:B------:R-:W-:Y:S01]  /*0000*/  LDC R1, c[0x0][0x37c] ;  /* 0x0000df00ff017b82 */ /* 0x000fe20000000800 */
[----:B------:R-:W0:Y:S01]  /*0010*/  S2R R7, SR_TID.X ;  /* 0x0000000000077919 */ /* 0x000e220000002100 */
[----:B------:R-:W-:Y:S01]  /*0020*/  HFMA2 R6, -RZ, RZ, 0, 0.0015869140625 ;  /* 0x00001680ff067431 */ /* 0x000fe200000001ff */
[----:B------:R-:W-:Y:S01]  /*0030*/  MOV R8, 0x258 ;  /* 0x0000025800087802 */ /* 0x000fe20000000f00 */
[----:B------:R-:W-:Y:S01]  /*0040*/  HFMA2 R23, -RZ, RZ, 0, 1.1920928955078125e-06 ;  /* 0x00000014ff177431 */ /* 0x000fe200000001ff */
[----:B------:R-:W1:Y:S01]  /*0050*/  S2R R80, SR_CTAID.X ;  /* 0x0000000000507919 */ /* 0x000e620000002500 */
[----:B------:R-:W2:Y:S01]  /*0060*/  LDCU.128 UR4, c[0x0][0x380] ;  /* 0x00007000ff0477ac */ /* 0x000ea20008000c00 */
[----:B------:R-:W-:Y:S01]  /*0070*/  PRMT R0, R0, 0x3340, R0 ;  /* 0x0000334000007816 */ /* 0x000fe20000000000 */
[----:B------:R-:W-:Y:S01]  /*0080*/  HFMA2 R66, -RZ, RZ, 0, 0 ;  /* 0x00000000ff427431 */ /* 0x000fe200000001ff */
[----:B------:R-:W-:Y:S01]  /*0090*/  CS2R R64, SRZ ;  /* 0x0000000000407805 */ /* 0x000fe2000001ff00 */
[----:B------:R-:W-:Y:S01]  /*00a0*/  UMOV UR8, 0x400 ;  /* 0x0000040000087882 */ /* 0x000fe20000000000 */
[----:B------:R-:W-:Y:S01]  /*00b0*/  HFMA2 R41, -RZ, RZ, 0, 0 ;  /* 0x00000000ff297431 */ /* 0x000fe200000001ff */
[----:B------:R-:W-:-:S02]  /*00c0*/  CS2R R62, SRZ ;  /* 0x00000000003e7805 */ /* 0x000fc4000001ff00 */
[----:B------:R-:W-:Y:S02]  /*00d0*/  CS2R R60, SRZ ;  /* 0x00000000003c7805 */ /* 0x000fe4000001ff00 */
[----:B------:R-:W-:Y:S02]  /*00e0*/  CS2R R58, SRZ ;  /* 0x00000000003a7805 */ /* 0x000fe4000001ff00 */
[----:B------:R-:W-:Y:S02]  /*00f0*/  MOV R43, RZ ;  /* 0x000000ff002b7202 */ /* 0x000fe40000000f00 */
[----:B------:R-:W-:Y:S02]  /*0100*/  CS2R R32, SRZ ;  /* 0x0000000000207805 */ /* 0x000fe4000001ff00 */
[----:B------:R-:W-:Y:S02]  /*0110*/  CS2R R34, SRZ ;  /* 0x0000000000227805 */ /* 0x000fe4000001ff00 */
[----:B------:R-:W-:-:S02]  /*0120*/  CS2R R36, SRZ ;  /* 0x0000000000247805 */ /* 0x000fc4000001ff00 */
[----:B------:R-:W-:Y:S01]  /*0130*/  MOV R38, RZ ;  /* 0x000000ff00267202 */ /* 0x000fe20000000f00 */
[----:B------:R-:W3:Y:S01]  /*0140*/  LDCU.64 UR10, c[0x0][0x358] ;  /* 0x00006b00ff0a77ac */ /* 0x000ee20008000a00 */
[----:B--2---:R-:W-:-:S04]  /*0150*/  UIADD3 UR6, UP0, UPT, UR6, 0x4, URZ ;  /* 0x0000000406067890 */ /* 0x004fc8000ff1e0ff */
[----:B------:R-:W-:Y:S02]  /*0160*/  UIADD3.X UR7, UPT, UPT, URZ, UR7, URZ, UP0, !UPT ;  /* 0x00000007ff077290 */ /* 0x000fe400087fe4ff */
[----:B------:R-:W-:Y:S01]  /*0170*/  MOV R92, UR6 ;  /* 0x00000006005c7c02 */ /* 0x000fe20008000f00 */
[----:B------:R-:W-:Y:S01]  /*0180*/  UMOV UR6, 0xc0 ;  /* 0x000000c000067882 */ /* 0x000fe20000000000 */
[C---:B0-----:R-:W-:Y:S01]  /*0190*/  IMAD R2, R7.reuse, 0x18, RZ ;  /* 0x0000001807027824 */ /* 0x041fe200078e02ff */
[C---:B------:R-:W-:Y:S01]  /*01a0*/  SHF.L.U32 R5, R7.reuse, 0x1, RZ ;  /* 0x0000000107057819 */ /* 0x040fe200000006ff */
[C---:B------:R-:W-:Y:S01]  /*01b0*/  IMAD R3, R7.reuse, 0x6, RZ ;  /* 0x0000000607037824 */ /* 0x040fe200078e02ff */
[----:B------:R-:W-:Y:S02]  /*01c0*/  LOP3.LUT R40, R7, 0x7, RZ, 0xc0, !PT ;  /* 0x0000000707287812 */ /* 0x000fe400078ec0ff */
[----:B-1----:R-:W-:Y:S02]  /*01d0*/  SHF.L.U32 R75, R80, 0x3, RZ ;  /* 0x00000003504b7819 */ /* 0x002fe400000006ff */
[----:B------:R-:W-:-:S02]  /*01e0*/  IADD3 R4, PT, PT, R2, 0xc, RZ ;  /* 0x0000000c02047810 */ /* 0x000fc40007ffe0ff */
[----:B------:R-:W-:Y:S02]  /*01f0*/  LOP3.LUT R75, R75, 0x18, RZ, 0xc0, !PT ;  /* 0x000000184b4b7812 */ /* 0x000fe400078ec0ff */
[----:B------:R-:W-:Y:S02]  /*0200*/  LOP3.LUT R9, R5, 0x2, RZ, 0x3c, !PT ;  /* 0x0000000205097812 */ /* 0x000fe400078e3cff */
[----:B------:R-:W-:Y:S02]  /*0210*/  LOP3.LUT R72, R75, 0xe0, R4, 0xf8, !PT ;  /* 0x000000e04b487812 */ /* 0x000fe400078ef804 */
[----:B------:R-:W-:Y:S02]  /*0220*/  PRMT R4, R8, 0x5410, R6 ;  /* 0x0000541008047816 */ /* 0x000fe40000000006 */
[----:B------:R-:W-:Y:S02]  /*0230*/  IADD3 R10, PT, PT, RZ, -R5, RZ ;  /* 0x80000005ff0a7210 */ /* 0x000fe40007ffe0ff */
[----:B------:R-:W-:-:S02]  /*0240*/  IADD3 R6, PT, PT, R2, 0x10, RZ ;  /* 0x0000001002067810 */ /* 0x000fc40007ffe0ff */
[----:B------:R-:W-:Y:S02]  /*0250*/  SHF.L.U32 R5, R7, 0x2, RZ ;  /* 0x0000000207057819 */ /* 0x000fe400000006ff */
[----:B------:R-:W-:Y:S02]  /*0260*/  LOP3.LUT R72, R72, 0x6, R9, 0xf8, !PT ;  /* 0x0000000648487812 */ /* 0x000fe400078ef809 */
[----:B------:R-:W-:Y:S02]  /*0270*/  LOP3.LUT R3, R3, 0x6, RZ, 0xc0, !PT ;  /* 0x0000000603037812 */ /* 0x000fe400078ec0ff */
[----:B------:R-:W-:Y:S02]  /*0280*/  LOP3.LUT R6, R75, 0xe0, R6, 0xf8, !PT ;  /* 0x000000e04b067812 */ /* 0x000fe400078ef806 */
[----:B------:R-:W-:Y:S02]  /*0290*/  IADD3 R8, PT, PT, R2, 0x14, RZ ;  /* 0x0000001402087810 */ /* 0x000fe40007ffe0ff */
[----:B------:R-:W-:-:S02]  /*02a0*/  PRMT R10, R10, 0x7710, RZ ;  /* 0x000077100a0a7816 */ /* 0x000fc400000000ff */
[C---:B------:R-:W-:Y:S02]  /*02b0*/  IADD3 R9, PT, PT, R5.reuse, 0x3c1, RZ ;  /* 0x000003c105097810 */ /* 0x040fe40007ffe0ff */
[----:B------:R-:W-:Y:S02]  /*02c0*/  IADD3 R14, PT, PT, R5, 0x3c0, RZ ;  /* 0x000003c0050e7810 */ /* 0x000fe40007ffe0ff */
[----:B------:R-:W-:Y:S02]  /*02d0*/  LOP3.LUT R74, R6, 0x4, R3, 0xf6, !PT ;  /* 0x00000004064a7812 */ /* 0x000fe400078ef603 */
[----:B------:R-:W-:Y:S02]  /*02e0*/  LOP3.LUT R8, R75, 0xe0, R8, 0xf8, !PT ;  /* 0x000000e04b087812 */ /* 0x000fe400078ef808 */
[----:B------:R-:W-:Y:S02]  /*02f0*/  IADD3 R73, PT, PT, R10, 0x4, RZ ;  /* 0x000000040a497810 */ /* 0x000fe40007ffe0ff */
[----:B------:R-:W-:-:S02]  /*0300*/  IADD3 R12, PT, PT, R5, 0x3c2, RZ ;  /* 0x000003c2050c7810 */ /* 0x000fc40007ffe0ff */
[----:B------:R-:W-:Y:S02]  /*0310*/  IADD3 R11, PT, PT, R5, 0x3c3, RZ ;  /* 0x000003c3050b7810 */ /* 0x000fe40007ffe0ff */
[----:B------:R-:W-:Y:S02]  /*0320*/  LOP3.LUT R6, R9, 0xffff, RZ, 0xc0, !PT ;  /* 0x0000ffff09067812 */ /* 0x000fe400078ec0ff */
[----:B------:R-:W-:Y:S02]  /*0330*/  IADD3 R15, PT, PT, R5, 0x1, RZ ;  /* 0x00000001050f7810 */ /* 0x000fe40007ffe0ff */
[----:B------:R-:W-:Y:S02]  /*0340*/  LOP3.LUT R3, R14, 0xffff, RZ, 0xc0, !PT ;  /* 0x0000ffff0e037812 */ /* 0x000fe400078ec0ff */
[----:B------:R-:W-:Y:S02]  /*0350*/  LOP3.LUT R71, R75, 0x60, R2, 0xf8, !PT ;  /* 0x000000604b477812 */ /* 0x000fe400078ef802 */
[----:B------:R-:W-:Y:S01]  /*0360*/  LOP3.LUT R73, R8, 0x6, R73, 0xf8, !PT ;  /* 0x0000000608497812 */ /* 0x000fe200078ef849 */
[----:B------:R-:W-:Y:S01]  /*0370*/  IMAD R8, R6, 0x1b4f, RZ ;  /* 0x00001b4f06087824 */ /* 0x000fe200078e02ff */
[----:B------:R-:W-:Y:S01]  /*0380*/  LOP3.LUT R13, R12, 0xffff, RZ, 0xc0, !PT ;  /* 0x0000ffff0c0d7812 */ /* 0x000fe200078ec0ff */
[----:B------:R-:W-:Y:S01]  /*0390*/  IMAD R6, R3, 0x1b4f, RZ ;  /* 0x00001b4f03067824 */ /* 0x000fe200078e02ff */
[----:B------:R-:W-:-:S02]  /*03a0*/  LOP3.LUT R16, R11, 0xffff, RZ, 0xc0, !PT ;  /* 0x0000ffff0b107812 */ /* 0x000fc400078ec0ff */
[----:B------:R-:W-:Y:S01]  /*03b0*/  LOP3.LUT R2, R15, 0xffff, RZ, 0xc0, !PT ;  /* 0x0000ffff0f027812 */ /* 0x000fe200078ec0ff */
[----:B------:R-:W-:Y:S01]  /*03c0*/  IMAD R13, R13, 0x1b4f, RZ ;  /* 0x00001b4f0d0d7824 */ /* 0x000fe200078e02ff */
[----:B------:R-:W-:Y:S01]  /*03d0*/  IADD3 R19, PT, PT, R5, 0x2, RZ ;  /* 0x0000000205137810 */ /* 0x000fe20007ffe0ff */
[----:B------:R-:W-:Y:S01]  /*03e0*/  IMAD R17, R16, 0x1b4f, RZ ;  /* 0x00001b4f10117824 */ /* 0x000fe200078e02ff */
[----:B------:R-:W-:Y:S01]  /*03f0*/  LOP3.LUT R71, R71, 0x6, R10, 0xf8, !PT ;  /* 0x0000000647477812 */ /* 0x000fe200078ef80a */
[----:B------:R-:W-:Y:S01]  /*0400*/  IMAD R16, R2, 0x199a, RZ ;  /* 0x0000199a02107824 */ /* 0x000fe200078e02ff */
[----:B------:R-:W-:Y:S02]  /*0410*/  SHF.R.U32.HI R2, RZ, 0x15, R6 ;  /* 0x00000015ff027819 */ /* 0x000fe40000011606 */
[----:B------:R-:W-:Y:S02]  /*0420*/  SHF.R.U32.HI R3, RZ, 0x15, R8 ;  /* 0x00000015ff037819 */ /* 0x000fe40000011608 */
[----:B------:R-:W-:-:S02]  /*0430*/  LOP3.LUT R10, R5, 0xffff, RZ, 0xc0, !PT ;  /* 0x0000ffff050a7812 */ /* 0x000fc400078ec0ff */
[----:B------:R-:W-:Y:S02]  /*0440*/  SHF.R.U32.HI R6, RZ, 0x15, R13 ;  /* 0x00000015ff067819 */ /* 0x000fe4000001160d */
[----:B------:R-:W-:Y:S01]  /*0450*/  PRMT R13, R2, 0x7604, R23 ;  /* 0x00007604020d7816 */ /* 0x000fe20000000017 */
[----:B------:R-:W-:Y:S01]  /*0460*/  IMAD R10, R10, 0x199a, RZ ;  /* 0x0000199a0a0a7824 */ /* 0x000fe200078e02ff */
[----:B------:R-:W-:Y:S02]  /*0470*/  SHF.R.U32.HI R8, RZ, 0x15, R17 ;  /* 0x00000015ff087819 */ /* 0x000fe40000011611 */
[----:B------:R-:W-:Y:S02]  /*0480*/  LOP3.LUT R2, R19, 0xffff, RZ, 0xc0, !PT ;  /* 0x0000ffff13027812 */ /* 0x000fe400078ec0ff */
[----:B------:R-:W-:Y:S02]  /*0490*/  PRMT R17, R3, 0x7604, R23 ;  /* 0x0000760403117816 */ /* 0x000fe40000000017 */
[----:B------:R-:W-:-:S02]  /*04a0*/  SHF.R.U32.HI R3, RZ, 0x10, R16 ;  /* 0x00000010ff037819 */ /* 0x000fc40000011610 */
[--C-:B------:R-:W-:Y:S01]  /*04b0*/  PRMT R21, R6, 0x7604, R23.reuse ;  /* 0x0000760406157816 */ /* 0x100fe20000000017 */
[----:B------:R-:W-:Y:S01]  /*04c0*/  IMAD R6, R2, 0x199a, RZ ;  /* 0x0000199a02067824 */ /* 0x000fe200078e02ff */
[----:B------:R-:W-:Y:S02]  /*04d0*/  IADD3 R20, PT, PT, R5, 0x3, RZ ;  /* 0x0000000305147810 */ /* 0x000fe40007ffe0ff */
[----:B------:R-:W-:Y:S02]  /*04e0*/  PRMT R2, R3, 0x5410, R4 ;  /* 0x0000541003027816 */ /* 0x000fe40000000004 */
[----:B------:R-:W-:Y:S02]  /*04f0*/  LOP3.LUT R18, R20, 0xffff, RZ, 0xc0, !PT ;  /* 0x0000ffff14127812 */ /* 0x000fe400078ec0ff */
[----:B------:R-:W-:Y:S01]  /*0500*/  SHF.R.U32.HI R10, RZ, 0x10, R10 ;  /* 0x00000010ff0a7819 */ /* 0x000fe2000001160a */
[----:B------:R-:W-:Y:S01]  /*0510*/  IDP.2A.LO.U16.U8 R78, R2, R17, RZ ;  /* 0x00000011024e7226 */ /* 0x000fe200000010ff */
[----:B------:R-:W-:Y:S01]  /*0520*/  PRMT R23, R8, 0x7604, R23 ;  /* 0x0000760408177816 */ /* 0x000fe20000000017 */
[----:B------:R-:W-:Y:S01]  /*0530*/  IMAD R18, R18, 0x199a, RZ ;  /* 0x0000199a12127824 */ /* 0x000fe200078e02ff */
[----:B------:R-:W-:-:S02]  /*0540*/  LOP3.LUT R8, R7, 0xffff, RZ, 0xc0, !PT ;  /* 0x0000ffff07087812 */ /* 0x000fc400078ec0ff */
[----:B------:R-:W-:Y:S02]  /*0550*/  PRMT R2, R10, 0x5410, R4 ;  /* 0x000054100a027816 */ /* 0x000fe40000000004 */
[----:B------:R-:W-:Y:S01]  /*0560*/  SHF.R.U32.HI R6, RZ, 0x10, R6 ;  /* 0x00000010ff067819 */ /* 0x000fe20000011606 */
[----:B------:R-:W-:Y:S01]  /*0570*/  IMAD R16, R8, 0x36a, RZ ;  /* 0x0000036a08107824 */ /* 0x000fe200078e02ff */
[----:B------:R-:W-:Y:S01]  /*0580*/  PRMT R24, R3, 0x9910, RZ ;  /* 0x0000991003187816 */ /* 0x000fe200000000ff */
[----:B------:R-:W-:Y:S01]  /*0590*/  IDP.2A.LO.U16.U8 R79, R2, R13, RZ ;  /* 0x0000000d024f7226 */ /* 0x000fe200000010ff */
[----:B------:R-:W-:Y:S01]  /*05a0*/  SHF.R.U32.HI R13, RZ, 0x10, R18 ;  /* 0x00000010ff0d7819 */ /* 0x000fe20000011612 */
[----:B------:R-:W-:Y:S01]  /*05b0*/  IMAD R17, R8, 0x334, RZ ;  /* 0x0000033408117824 */ /* 0x000fe200078e02ff */
[----:B------:R-:W-:Y:S02]  /*05c0*/  SHF.R.U32.HI R2, RZ, 0x10, R16 ;  /* 0x00000010ff027819 */ /* 0x000fe40000011610 */
[----:B------:R-:W-:-:S02]  /*05d0*/  PRMT R16, R13, 0x5410, R4 ;  /* 0x000054100d107816 */ /* 0x000fc40000000004 */
[----:B------:R-:W-:Y:S02]  /*05e0*/  PRMT R8, R6, 0x5410, R4 ;  /* 0x0000541006087816 */ /* 0x000fe40000000004 */
[----:B------:R-:W-:Y:S01]  /*05f0*/  PRMT R18, R2, 0x9910, RZ ;  /* 0x0000991002127816 */ /* 0x000fe200000000ff */
[----:B------:R-:W-:Y:S01]  /*0600*/  IDP.2A.LO.U16.U8 R23, R16, R23, RZ ;  /* 0x0000001710177226 */ /* 0x000fe200000010ff */
[----:B------:R-:W-:Y:S01]  /*0610*/  SHF.R.U32.HI R17, RZ, 0x10, R17 ;  /* 0x00000010ff117819 */ /* 0x000fe20000011611 */
[----:B------:R-:W-:Y:S01]  /*0620*/  IDP.2A.LO.U16.U8 R8, R8, R21, RZ ;  /* 0x0000001508087226 */ /* 0x000fe200000010ff */
[----:B------:R-:W-:Y:S02]  /*0630*/  MOV R16, R18 ;  /* 0x0000001200107202 */ /* 0x000fe40000000f00 */
[----:B------:R-:W-:Y:S02]  /*0640*/  PRMT R18, R6, 0x9910, RZ ;  /* 0x0000991006127816 */ /* 0x000fe400000000ff */
[----:B------:R-:W-:Y:S01]  /*0650*/  PRMT R21, R13, 0x9910, RZ ;  /* 0x000099100d157816 */ /* 0x000fe200000000ff */
[----:B------:R-:W-:Y:S01]  /*0660*/  IMAD R16, R16, 0x4b, RZ ;  /* 0x0000004b10107824 */ /* 0x000fe200078e02ff */
[----:B------:R-:W-:Y:S01]  /*0670*/  PRMT R27, R17, 0x9910, RZ ;  /* 0x00009910111b7816 */ /* 0x000fe200000000ff */
[----:B------:R-:W-:Y:S01]  /*0680*/  IMAD R18, R18, 0xa, RZ ;  /* 0x0000000a12127824 */ /* 0x000fe200078e02ff */
[----:B------:R-:W-:Y:S01]  /*0690*/  PRMT R17, R10, 0x9910, RZ ;  /* 0x000099100a117816 */ /* 0x000fe200000000ff */
[----:B------:R-:W-:Y:S01]  /*06a0*/  IMAD R21, R21, 0xa, RZ ;  /* 0x0000000a15157824 */ /* 0x000fe200078e02ff */
[----:B------:R-:W-:Y:S01]  /*06b0*/  IADD3 R28, PT, PT, RZ, -R16, RZ ;  /* 0x80000010ff1c7210 */ /* 0x000fe20007ffe0ff */
[----:B------:R-:W-:Y:S01]  /*06c0*/  IMAD R22, R27, 0x50, RZ ;  /* 0x000000501b167824 */ /* 0x000fe200078e02ff */
[----:B------:R-:W-:Y:S01]  /*06d0*/  IADD3 R25, PT, PT, RZ, -R18, RZ ;  /* 0x80000012ff197210 */ /* 0x000fe20007ffe0ff */
[----:B------:R-:W-:Y:S01]  /*06e0*/  IMAD R18, R24, 0xa, RZ ;  /* 0x0000000a18127824 */ /* 0x000fe200078e02ff */
[----:B------:R-:W-:Y:S01]  /*06f0*/  IADD3 R21, PT, PT, RZ, -R21, RZ ;  /* 0x80000015ff157210 */ /* 0x000fe20007ffe0ff */
[----:B------:R-:W-:Y:S01]  /*0700*/  IMAD R17, R17, 0xa, RZ ;  /* 0x0000000a11117824 */ /* 0x000fe200078e02ff */
[----:B------:R-:W-:-:S02]  /*0710*/  IADD3 R26, PT, PT, RZ, -R22, RZ ;  /* 0x80000016ff1a7210 */ /* 0x000fc40007ffe0ff */
[----:B------:R-:W-:Y:S02]  /*0720*/  PRMT R22, R25, 0x7710, RZ ;  /* 0x0000771019167816 */ /* 0x000fe400000000ff */
[----:B------:R-:W-:Y:S02]  /*0730*/  PRMT R24, R21, 0x7710, RZ ;  /* 0x0000771015187816 */ /* 0x000fe400000000ff */
[----:B------:R-:W-:Y:S02]  /*0740*/  IADD3 R25, PT, PT, RZ, -R18, RZ ;  /* 0x80000012ff197210 */ /* 0x000fe40007ffe0ff */
[----:B------:R-:W-:Y:S02]  /*0750*/  IADD3 R17, PT, PT, RZ, -R17, RZ ;  /* 0x80000011ff117210 */ /* 0x000fe40007ffe0ff */
[----:B------:R-:W-:Y:S02]  /*0760*/  IADD3 R18, PT, PT, R19, R22, RZ ;  /* 0x0000001613127210 */ /* 0x000fe40007ffe0ff */
[----:B------:R-:W-:-:S02]  /*0770*/  IADD3 R21, PT, PT, R20, R24, RZ ;  /* 0x0000001814157210 */ /* 0x000fc40007ffe0ff */
[----:B------:R-:W-:Y:S02]  /*0780*/  IADD3 R22, PT, PT, R19, R24, RZ ;  /* 0x0000001813167210 */ /* 0x000fe40007ffe0ff */
[----:B------:R-:W-:Y:S02]  /*0790*/  PRMT R26, R26, 0x7710, RZ ;  /* 0x000077101a1a7816 */ /* 0x000fe400000000ff */
[----:B------:R-:W-:Y:S01]  /*07a0*/  PRMT R24, R25, 0x7710, RZ ;  /* 0x0000771019187816 */ /* 0x000fe200000000ff */
[----:B------:R-:W-:Y:S01]  /*07b0*/  IMAD.HI.U32 R25, R14, 0xda740e, RZ ;  /* 0x00da740e0e197827 */ /* 0x000fe200078e00ff */
[----:B------:R-:W-:Y:S02]  /*07c0*/  PRMT R20, R17, 0x7710, RZ ;  /* 0x0000771011147816 */ /* 0x000fe400000000ff */
[----:B------:R-:W-:Y:S02]  /*07d0*/  PRMT R14, R28, 0x7710, RZ ;  /* 0x000077101c0e7816 */ /* 0x000fe400000000ff */
[----:B------:R-:W-:-:S02]  /*07e0*/  IADD3 R16, PT, PT, R26, R7, RZ ;  /* 0x000000071a107210 */ /* 0x000fc40007ffe0ff */
[----:B------:R-:W-:Y:S02]  /*07f0*/  IADD3 R17, PT, PT, R5, R20, RZ ;  /* 0x0000001405117210 */ /* 0x000fe40007ffe0ff */
[----:B------:R-:W-:Y:S02]  /*0800*/  IADD3 R14, PT, PT, R14, R7, RZ ;  /* 0x000000070e0e7210 */ /* 0x000fe40007ffe0ff */
[----:B------:R-:W-:Y:S02]  /*0810*/  LOP3.LUT R16, R16, 0xffff, RZ, 0xc0, !PT ;  /* 0x0000ffff10107812 */ /* 0x000fe400078ec0ff */
[C---:B------:R-:W-:Y:S02]  /*0820*/  PRMT R20, R17.reuse, 0x7610, R4 ;  /* 0x0000761011147816 */ /* 0x040fe40000000004 */
[----:B------:R-:W-:Y:S02]  /*0830*/  SHF.L.U32 R14, R14, 0x2, RZ ;  /* 0x000000020e0e7819 */ /* 0x000fe400000006ff */
[----:B------:R-:W-:-:S02]  /*0840*/  LOP3.LUT R4, R17, 0xffff, RZ, 0xc0, !PT ;  /* 0x0000ffff11047812 */ /* 0x000fc400078ec0ff */
[----:B------:R-:W-:Y:S02]  /*0850*/  SHF.R.U32.HI R16, RZ, 0x2, R16 ;  /* 0x00000002ff107819 */ /* 0x000fe40000011610 */
[----:B------:R-:W-:Y:S02]  /*0860*/  SHF.R.U32.HI R80, RZ, 0x2, R80 ;  /* 0x00000002ff507819 */ /* 0x000fe40000011650 */
[----:B------:R-:W-:Y:S02]  /*0870*/  LOP3.LUT R14, R14, 0xffff, RZ, 0xc0, !PT ;  /* 0x0000ffff0e0e7812 */ /* 0x000fe400078ec0ff */
[-C--:B------:R-:W-:Y:S01]  /*0880*/  IADD3 R19, PT, PT, R5, R24.reuse, RZ ;  /* 0x0000001805137210 */ /* 0x080fe20007ffe0ff */
[----:B------:R-:W-:Y:S01]  /*0890*/  IMAD R69, R80, 0x780, RZ ;  /* 0x0000078050457824 */ /* 0x000fe200078e02ff */
[C---:B------:R-:W-:Y:S01]  /*08a0*/  LEA R79, R4.reuse, R79, 0x1 ;  /* 0x0000004f044f7211 */ /* 0x040fe200078e08ff */
[----:B------:R-:W-:Y:S01]  /*08b0*/  IMAD.WIDE.U32 R4, R4, 0xc0, RZ ;  /* 0x000000c004047825 */ /* 0x000fe200078e00ff */
[----:B------:R-:W-:-:S02]  /*08c0*/  IADD3 R15, PT, PT, R15, R24, RZ ;  /* 0x000000180f0f7210 */ /* 0x000fc40007ffe0ff */
[----:B------:R-:W-:Y:S01]  /*08d0*/  LOP3.LUT R16, R16, 0x1e, RZ, 0xc0, !PT ;  /* 0x0000001e10107812 */ /* 0x000fe200078ec0ff */
[----:B------:R-:W-:Y:S01]  /*08e0*/  IMAD R14, R14, 0x199a, RZ ;  /* 0x0000199a0e0e7824 */ /* 0x000fe200078e02ff */
[----:B------:R-:W-:Y:S01]  /*08f0*/  LOP3.LUT R15, R15, 0xffff, RZ, 0xc0, !PT ;  /* 0x0000ffff0f0f7812 */ /* 0x000fe200078ec0ff */
[----:B------:R-:W-:Y:S01]  /*0900*/  IMAD.WIDE.U32 R4, R25, 0x2a300, R4 ;  /* 0x0002a30019047825 */ /* 0x000fe200078e0004 */
[----:B------:R-:W-:Y:S02]  /*0910*/  LOP3.LUT R22, R22, 0xffff, RZ, 0xc0, !PT ;  /* 0x0000ffff16167812 */ /* 0x000fe400078ec0ff */
[----:B------:R-:W-:Y:S01]  /*0920*/  LOP3.LUT R68, R19, 0xffff, RZ, 0xc0, !PT ;  /* 0x0000ffff13447812 */ /* 0x000fe200078ec0ff */
[----:B------:R-:W-:Y:S01]  /*0930*/  IMAD R24, R27, 0xc8, R16 ;  /* 0x000000c81b187824 */ /* 0x000fe200078e0210 */
[----:B------:R-:W-:Y:S01]  /*0940*/  LOP3.LUT R76, R21, 0xffff, RZ, 0xc0, !PT ;  /* 0x0000ffff154c7812 */ /* 0x000fe200078ec0ff */
[----:B------:R-:W-:Y:S01]  /*0950*/  IMAD R27, R10, 0x1680, R69 ;  /* 0x000016800a1b7824 */ /* 0x000fe200078e0245 */
[----:B------:R-:W-:Y:S01]  /*0960*/  LOP3.LUT R70, R18, 0xffff, RZ, 0xc0, !PT ;  /* 0x0000ffff12467812 */ /* 0x000fe200078ec0ff */
[----:B------:R-:W-:Y:S01]  /*0970*/  IMAD.HI.U32 R21, R11, 0xda740e, RZ ;  /* 0x00da740e0b157827 */ /* 0x000fe200078e00ff */
[----:B------:R-:W-:-:S02]  /*0980*/  LEA R78, R15, R78, 0x1 ;  /* 0x0000004e0f4e7211 */ /* 0x000fc400078e08ff */
[----:B------:R-:W-:Y:S01]  /*0990*/  SHF.R.U32.HI R11, RZ, 0x10, R14 ;  /* 0x00000010ff0b7819 */ /* 0x000fe2000001160e */
[----:B------:R-:W-:Y:S01]  /*09a0*/  IMAD.WIDE.U32 R14, R22, 0x300, RZ ;  /* 0x00000300160e7825 */ /* 0x000fe200078e00ff */
[----:B------:R-:W-:Y:S02]  /*09b0*/  LEA R76, R76, R23, 0x1 ;  /* 0x000000174c4c7211 */ /* 0x000fe400078e08ff */
[----:B------:R-:W-:Y:S01]  /*09c0*/  MOV R26, 0xffc0 ;  /* 0x0000ffc0001a7802 */ /* 0x000fe20000000f00 */
[----:B------:R-:W-:Y:S01]  /*09d0*/  IMAD.HI.U32 R25, R9, 0xda740e, RZ ;  /* 0x00da740e09197827 */ /* 0x000fe200078e00ff */
[----:B------:R-:W-:Y:S02]  /*09e0*/  IADD3 R27, P0, PT, R4, R27, RZ ;  /* 0x0000001b041b7210 */ /* 0x000fe40007f1e0ff */
[----:B------:R-:W-:Y:S01]  /*09f0*/  PRMT R9, R26, 0x3340, R11 ;  /* 0x000033401a097816 */ /* 0x000fe2000000000b */
[----:B------:R-:W-:Y:S01]  /*0a00*/  IMAD.WIDE.U32 R18, R68, 0x300, RZ ;  /* 0x0000030044127825 */ /* 0x000fe200078e00ff */
[----:B------:R-:W-:-:S02]  /*0a10*/  IADD3.X R4, PT, PT, RZ, R5, RZ, P0, !PT ;  /* 0x00000005ff047210 */ /* 0x000fc400007fe4ff */
[----:B------:R-:W-:Y:S01]  /*0a20*/  LEA R77, R70, R8, 0x1 ;  /* 0x00000008464d7211 */ /* 0x000fe200078e08ff */
[----:B------:R-:W-:Y:S01]  /*0a30*/  IMAD.HI.U32 R23, R12, 0xda740e, RZ ;  /* 0x00da740e0c177827 */ /* 0x000fe200078e00ff */
[----:B------:R-:W-:Y:S02]  /*0a40*/  LEA R84, P1, R27, UR4, 0x2 ;  /* 0x000000041b547c11 */ /* 0x000fe4000f8210ff */
[----:B------:R-:W-:Y:S01]  /*0a50*/  PRMT R9, R9, 0x5410, R0 ;  /* 0x0000541009097816 */ /* 0x000fe20000000000 */
[----:B------:R-:W-:Y:S01]  /*0a60*/  IMAD.WIDE.U32 R16, R70, 0xc0, RZ ;  /* 0x000000c046107825 */ /* 0x000fe200078e00ff */
[----:B------:R-:W-:Y:S02]  /*0a70*/  LEA.HI.X R85, R27, UR5, R4, 0x2, P1 ;  /* 0x000000051b557c11 */ /* 0x000fe400088f1404 */
[----:B------:R-:W-:Y:S01]  /*0a80*/  LOP3.LUT R24, R24, 0xffff, RZ, 0xc0, !PT ;  /* 0x0000ffff18187812 */ /* 0x000fe200078ec0ff */
[----:B------:R-:W-:Y:S01]  /*0a90*/  IMAD.WIDE.U32 R14, R21, 0xa8c00, R14 ;  /* 0x000a8c00150e7825 */ /* 0x000fe200078e000e */
[----:B------:R-:W-:-:S02]  /*0aa0*/  MOV R0, RZ ;  /* 0x000000ff00007202 */ /* 0x000fc40000000f00 */
[----:B------:R-:W-:Y:S01]  /*0ab0*/  MOV R93, UR7 ;  /* 0x00000007005d7c02 */ /* 0x000fe20008000f00 */
[----:B------:R-:W-:-:S04]  /*0ac0*/  IMAD.WIDE.U32 R18, R25, 0xa8c00, R18 ;  /* 0x000a8c0019127825 */ /* 0x000fc800078e0012 */
[----:B------:R-:W-:Y:S01]  /*0ad0*/  IMAD.WIDE.U32 R10, R23, 0x2a300, R16 ;  /* 0x0002a300170a7825 */ /* 0x000fe200078e0010 */
[----:B------:R-:W-:-:S03]  /*0ae0*/  CS2R R16, SRZ ;  /* 0x0000000000107805 */ /* 0x000fc6000001ff00 */
[--C-:B------:R-:W-:Y:S02]  /*0af0*/  IMAD R5, R6, 0x1680, R69.reuse ;  /* 0x0000168006057824 */ /* 0x100fe400078e0245 */
[----:B------:R-:W-:Y:S02]  /*0b00*/  HFMA2 R6, -RZ, RZ, 0, 0 ;  /* 0x00000000ff067431 */ /* 0x000fe400000001ff */
[--C-:B------:R-:W-:Y:S02]  /*0b10*/  IMAD R13, R13, 0x1680, R69.reuse ;  /* 0x000016800d0d7824 */ /* 0x100fe400078e0245 */
[----:B------:R-:W-:Y:S02]  /*0b20*/  IMAD R3, R3, 0x1680, R69 ;  /* 0x0000168003037824 */ /* 0x000fe400078e0245 */
[----:B------:R-:W-:Y:S01]  /*0b30*/  IMAD R70, R70, 0xc0, R5 ;  /* 0x000000c046467824 */ /* 0x000fe200078e0205 */
[----:B------:R-:W-:Y:S01]  /*0b40*/  IADD3 R5, P0, PT, R5, R10, RZ ;  /* 0x0000000a05057210 */ /* 0x000fe20007f1e0ff */
[----:B------:R-:W-:-:S03]  /*0b50*/  IMAD.WIDE.U32 R14, R13, 0x4, R14 ;  /* 0x000000040d0e7825 */ /* 0x000fc600078e000e */
[----:B------:R-:W-:Y:S01]  /*0b60*/  IADD3.X R10, PT, PT, RZ, R11, RZ, P0, !PT ;  /* 0x0000000bff0a7210 */ /* 0x000fe200007fe4ff */
[----:B------:R-:W-:Y:S01]  /*0b70*/  IMAD.WIDE.U32 R18, R3, 0x4, R18 ;  /* 0x0000000403127825 */ /* 0x000fe200078e0012 */
[C---:B------:R-:W-:Y:S02]  /*0b80*/  LEA R88, P2, R5.reuse, UR4, 0x2 ;  /* 0x0000000405587c11 */ /* 0x040fe4000f8410ff */
[----:B------:R-:W-:Y:S01]  /*0b90*/  IADD3 R90, P1, PT, R14, UR4, RZ ;  /* 0x000000040e5a7c10 */ /* 0x000fe2000ff3e0ff */
[----:B------:R-:W-:Y:S01]  /*0ba0*/  IDP.2A.LO.U16.U8 R9, R20, R9, RZ ;  /* 0x0000000914097226 */ /* 0x000fe200000010ff */
[----:B------:R-:W-:Y:S01]  /*0bb0*/  IADD3 R86, P0, PT, R18, UR4, RZ ;  /* 0x0000000412567c10 */ /* 0x000fe2000ff1e0ff */
[----:B------:R-:W-:Y:S01]  /*0bc0*/  UIADD3 UR4, UPT, UPT, UR8, 0x2580, URZ ;  /* 0x0000258008047890 */ /* 0x000fe2000fffe0ff */
[----:B------:R-:W-:Y:S01]  /*0bd0*/  LEA.HI.X R89, R5, UR5, R10, 0x2, P2 ;  /* 0x0000000505597c11 */ /* 0x000fe200090f140a */
[----:B------:R-:W-:Y:S01]  /*0be0*/  IMAD R2, R2, 0x2a300, R9 ;  /* 0x0002a30002027824 */ /* 0x000fe200078e0209 */
[----:B------:R-:W-:Y:S01]  /*0bf0*/  IADD3 R90, P2, PT, R90, 0x21f04, RZ ;  /* 0x00021f045a5a7810 */ /* 0x000fe20007f5e0ff */
[----:B------:R-:W-:Y:S01]  /*0c00*/  IMAD R67, R22, 0xc0, R13 ;  /* 0x000000c016437824 */ /* 0x000fe200078e020d */
[----:B------:R-:W-:Y:S01]  /*0c10*/  IADD3 R86, P3, PT, R86, 0x21f04, RZ ;  /* 0x00021f0456567810 */ /* 0x000fe20007f7e0ff */
[----:B------:R-:W-:Y:S01]  /*0c20*/  IMAD R68, R68, 0xc0, R3 ;  /* 0x000000c044447824 */ /* 0x000fe200078e0203 */
[----:B------:R-:W-:-:S02]  /*0c30*/  IADD3.X R91, PT, PT, RZ, UR5, R15, P2, P1 ;  /* 0x00000005ff5b7c10 */ /* 0x000fc400097e240f */
[----:B------:R-:W-:Y:S02]  /*0c40*/  CS2R R8, SRZ ;  /* 0x0000000000087805 */ /* 0x000fe4000001ff00 */
[----:B------:R-:W-:Y:S01]  /*0c50*/  IADD3.X R87, PT, PT, RZ, UR5, R19, P3, P0 ;  /* 0x00000005ff577c10 */ /* 0x000fe20009fe0413 */
[----:B------:R-:W0:Y:S01]  /*0c60*/  S2UR UR5, SR_CgaCtaId ;  /* 0x00000000000579c3 */ /* 0x000e220000008800 */
[----:B------:R-:W-:Y:S02]  /*0c70*/  IADD3 R84, P1, PT, R84, 0x21c04, RZ ;  /* 0x00021c0454547810 */ /* 0x000fe40007f3e0ff */
[----:B------:R-:W-:Y:S02]  /*0c80*/  CS2R R10, SRZ ;  /* 0x00000000000a7805 */ /* 0x000fe4000001ff00 */
[----:B------:R-:W-:Y:S02]  /*0c90*/  IADD3 R88, P0, PT, R88, 0x21c04, RZ ;  /* 0x00021c0458587810 */ /* 0x000fe40007f1e0ff */
[----:B------:R-:W-:-:S02]  /*0ca0*/  CS2R R12, SRZ ;  /* 0x00000000000c7805 */ /* 0x000fc4000001ff00 */
[----:B------:R-:W-:Y:S02]  /*0cb0*/  IADD3 R69, PT, PT, R69, R2, RZ ;  /* 0x0000000245457210 */ /* 0x000fe40007ffe0ff */
[----:B------:R-:W-:Y:S02]  /*0cc0*/  CS2R R14, SRZ ;  /* 0x00000000000e7805 */ /* 0x000fe4000001ff00 */
[----:B------:R-:W-:Y:S02]  /*0cd0*/  CS2R R18, SRZ ;  /* 0x0000000000127805 */ /* 0x000fe4000001ff00 */
[----:B------:R-:W-:Y:S02]  /*0ce0*/  CS2R R2, SRZ ;  /* 0x0000000000027805 */ /* 0x000fe4000001ff00 */
[----:B------:R-:W-:Y:S02]  /*0cf0*/  CS2R R20, SRZ ;  /* 0x0000000000147805 */ /* 0x000fe4000001ff00 */
[----:B------:R-:W-:-:S02]  /*0d00*/  CS2R R22, SRZ ;  /* 0x0000000000167805 */ /* 0x000fc4000001ff00 */
[----:B------:R-:W-:Y:S02]  /*0d10*/  CS2R R4, SRZ ;  /* 0x0000000000047805 */ /* 0x000fe4000001ff00 */
[----:B------:R-:W-:Y:S02]  /*0d20*/  IADD3.X R85, PT, PT, RZ, R85, RZ, P1, !PT ;  /* 0x00000055ff557210 */ /* 0x000fe40000ffe4ff */
[----:B------:R-:W-:Y:S01]  /*0d30*/  IADD3.X R89, PT, PT, RZ, R89, RZ, P0, !PT ;  /* 0x00000059ff597210 */ /* 0x000fe200007fe4ff */
[----:B0-----:R-:W-:Y:S02]  /*0d40*/  ULEA UR9, UR5, UR8, 0x18 ;  /* 0x0000000805097291 */ /* 0x001fe4000f8ec0ff */
[----:B------:R-:W-:-:S04]  /*0d50*/  ULEA UR4, UR5, UR4, 0x18 ;  /* 0x0000000405047291 */ /* 0x000fc8000f8ec0ff */
[----:B------:R-:W-:Y:S02]  /*0d60*/  LEA R39, R7, UR9, 0x5 ;  /* 0x0000000907277c11 */ /* 0x000fe4000f8e28ff */
[----:B------:R-:W-:Y:S02]  /*0d70*/  LEA R40, R40, UR4, 0x2 ;  /* 0x0000000428287c11 */ /* 0x000fe4000f8e10ff */
[----:B------:R-:W-:Y:S02]  /*0d80*/  LEA R79, R79, UR9, 0x2 ;  /* 0x000000094f4f7c11 */ /* 0x000fe4000f8e10ff */
[----:B------:R-:W-:Y:S02]  /*0d90*/  LEA R78, R78, UR9, 0x2 ;  /* 0x000000094e4e7c11 */ /* 0x000fe4000f8e10ff */
[----:B------:R-:W-:Y:S02]  /*0da0*/  LEA R77, R77, UR9, 0x2 ;  /* 0x000000094d4d7c11 */ /* 0x000fe4000f8e10ff */
[----:B------:R-:W-:-:S02]  /*0db0*/  LEA R76, R76, UR9, 0x2 ;  /* 0x000000094c4c7c11 */ /* 0x000fc4000f8e10ff */
[----:B---3--:R-:W-:-:S07]  /*0dc0*/  LEA R42, R24, UR9, 0x2 ;  /* 0x00000009182a7c11 */ /* 0x008fce000f8e10ff */
.L_x_2:
[----:B------:R-:W0:Y:S01]  /*0dd0*/  LDC.64 R30, c[0x0][0x380] ;  /* 0x0000e000ff1e7b82 */ /* 0x000e220000000a00 */
[----:B------:R-:W-:Y:S02]  /*0de0*/  IADD3 R29, PT, PT, R68, 0xc0, RZ ;  /* 0x000000c0441d7810 */ /* 0x000fe40007ffe0ff */
[----:B------:R-:W-:Y:S01]  /*0df0*/  IADD3 R45, PT, PT, R67, 0xc0, RZ ;  /* 0x000000c0432d7810 */ /* 0x000fe20007ffe0ff */
[----:B0-----:R-:W-:-:S04]  /*0e00*/  IMAD.WIDE.U32 R26, R69, 0x4, R30 ;  /* 0x00000004451a7825 */ /* 0x001fc800078e001e */
[--C-:B------:R-:W-:Y:S01]  /*0e10*/  IMAD.WIDE.U32 R28, R29, 0x4, R30.reuse ;  /* 0x000000041d1c7825 */ /* 0x100fe200078e001e */
[----:B------:R-:W2:Y:S03]  /*0e20*/  LDG.E.CONSTANT R24, desc[UR10][R26.64] ;  /* 0x0000000a1a187981 */ /* 0x000ea6000c1e9900 */
[--C-:B------:R-:W-:Y:S01]  /*0e30*/  IMAD.WIDE.U32 R44, R45, 0x4, R30.reuse ;  /* 0x000000042d2c7825 */ /* 0x100fe200078e001e */
[----:B------:R-:W2:Y:S03]  /*0e40*/  LDG.E.CONSTANT R25, desc[UR10][R26.64+0x4] ;  /* 0x0000040a1a197981 */ /* 0x000ea6000c1e9900 */
[----:B------:R-:W-:Y:S01]  /*0e50*/  IMAD.WIDE.U32 R30, R70, 0x4, R30 ;  /* 0x00000004461e7825 */ /* 0x000fe200078e001e */
[----:B------:R-:W2:Y:S04]  /*0e60*/  LDG.E.CONSTANT R26, desc[UR10][R28.64] ;  /* 0x0000000a1c1a7981 */ /* 0x000ea8000c1e9900 */
[----:B------:R-:W2:Y:S01]  /*0e70*/  LDG.E.CONSTANT R27, desc[UR10][R28.64+0x4] ;  /* 0x0000040a1c1b7981 */ /* 0x000ea2000c1e9900 */
[----:B------:R-:W-:Y:S06]  /*0e80*/  BAR.SYNC.DEFER_BLOCKING 0x0 ;  /* 0x0000000000007b1d */ /* 0x000fec0000010000 */
[----:B------:R-:W3:Y:S04]  /*0e90*/  LDG.E.CONSTANT R28, desc[UR10][R30.64] ;  /* 0x0000000a1e1c7981 */ /* 0x000ee8000c1e9900 */
[----:B------:R-:W3:Y:S04]  /*0ea0*/  LDG.E.CONSTANT R29, desc[UR10][R30.64+0x4] ;  /* 0x0000040a1e1d7981 */ /* 0x000ee8000c1e9900 */
[----:B------:R-:W3:Y:S04]  /*0eb0*/  LDG.E.CONSTANT R30, desc[UR10][R44.64] ;  /* 0x0000000a2c1e7981 */ /* 0x000ee8000c1e9900 */
[----:B------:R-:W3:Y:S01]  /*0ec0*/  LDG.E.CONSTANT R31, desc[UR10][R44.64+0x4] ;  /* 0x0000040a2c1f7981 */ /* 0x000ee2000c1e9900 */
[----:B------:R-:W-:Y:S01]  /*0ed0*/  ISETP.GT.U32.AND P0, PT, R7, 0x3b, PT ;  /* 0x0000003b0700780c */ /* 0x000fe20003f04070 */
[----:B------:R-:W-:Y:S02]  /*0ee0*/  BSSY.RECONVERGENT B0, `(.L_x_0) ;  /* 0x0000035000007945 */ /* 0x000fe40003800200 */
[----:B--2---:R0:W-:Y:S04]  /*0ef0*/  STS.128 [R39], R24 ;  /* 0x0000001827007388 */ /* 0x0041e80000000c00 */
[----:B---3--:R0:W-:Y:S06]  /*0f00*/  STS.128 [R39+0x10], R28 ;  /* 0x0000101c27007388 */ /* 0x0081ec0000000c00 */
[----:B------:R-:W-:Y:S05]  /*0f10*/  @P0 BRA `(.L_x_1) ;  /* 0x0000000000c40947 */ /* 0x000fea0003800000 */
[----:B0-----:R-:W2:Y:S04]  /*0f20*/  LDG.E.CONSTANT R24, desc[UR10][R84.64+-0x4] ;  /* 0xfffffc0a54187981 */ /* 0x001ea8000c1e9900 */
[----:B------:R-:W3:Y:S04]  /*0f30*/  LDG.E.CONSTANT R26, desc[UR10][R84.64] ;  /* 0x0000000a541a7981 */ /* 0x000ee8000c1e9900 */
[----:B------:R-:W4:Y:S04]  /*0f40*/  LDG.E.CONSTANT R25, desc[UR10][R86.64+-0x4] ;  /* 0xfffffc0a56197981 */ /* 0x000f28000c1e9900 */
[----:B------:R-:W5:Y:S04]  /*0f50*/  LDG.E.CONSTANT R27, desc[UR10][R86.64] ;  /* 0x0000000a561b7981 */ /* 0x000f68000c1e9900 */
[----:B------:R-:W5:Y:S04]  /*0f60*/  LDG.E.CONSTANT R28, desc[UR10][R88.64+-0x4] ;  /* 0xfffffc0a581c7981 */ /* 0x000f68000c1e9900 */
[----:B------:R-:W5:Y:S04]  /*0f70*/  LDG.E.CONSTANT R30, desc[UR10][R88.64] ;  /* 0x0000000a581e7981 */ /* 0x000f68000c1e9900 */
[----:B------:R-:W5:Y:S04]  /*0f80*/  LDG.E.CONSTANT R29, desc[UR10][R90.64+-0x4] ;  /* 0xfffffc0a5a1d7981 */ /* 0x000f68000c1e9900 */
[----:B------:R-:W5:Y:S01]  /*0f90*/  LDG.E.CONSTANT R31, desc[UR10][R90.64] ;  /* 0x0000000a5a1f7981 */ /* 0x000f62000c1e9900 */
[----:B------:R-:W-:-:S03]  /*0fa0*/  ISETP.GT.U32.AND P0, PT, R7, 0x2, PT ;  /* 0x000000020700780c */ /* 0x000fc60003f04070 */
[----:B--2---:R1:W-:Y:S04]  /*0fb0*/  STS [R79+0x1e0], R24 ;  /* 0x0001e0184f007388 */ /* 0x0043e80000000800 */
[----:B---3--:R1:W-:Y:S04]  /*0fc0*/  STS [R79+0x1e4], R26 ;  /* 0x0001e41a4f007388 */ /* 0x0083e80000000800 */
[----:B----4-:R1:W-:Y:S04]  /*0fd0*/  STS [R78+0x1e0], R25 ;  /* 0x0001e0194e007388 */ /* 0x0103e80000000800 */
[----:B-----5:R1:W-:Y:S04]  /*0fe0*/  STS [R78+0x1e4], R27 ;  /* 0x0001e41b4e007388 */ /* 0x0203e80000000800 */
[----:B------:R1:W-:Y:S04]  /*0ff0*/  STS [R77+0x1e0], R28 ;  /* 0x0001e01c4d007388 */ /* 0x0003e80000000800 */
[----:B------:R1:W-:Y:S04]  /*1000*/  STS [R77+0x1e4], R30 ;  /* 0x0001e41e4d007388 */ /* 0x0003e80000000800 */
[----:B------:R1:W-:Y:S04]  /*1010*/  STS [R76+0x1e0], R29 ;  /* 0x0001e01d4c007388 */ /* 0x0003e80000000800 */
[----:B------:R1:W-:Y:S01]  /*1020*/  STS [R76+0x1e4], R31 ;  /* 0x0001e41f4c007388 */ /* 0x0003e20000000800 */
[----:B------:R-:W-:Y:S05]  /*1030*/  @P0 BRA `(.L_x_1) ;  /* 0x00000000007c0947 */ /* 0x000fea0003800000 */
[C---:B-1----:R-:W-:Y:S01]  /*1040*/  IMAD R24, R7.reuse, 0x6, RZ ;  /* 0x0000000607187824 */ /* 0x042fe200078e02ff */
[C---:B------:R-:W-:Y:S01]  /*1050*/  ISETP.NE.AND P0, PT, R7.reuse, 0x2, PT ;  /* 0x000000020700780c */ /* 0x040fe20003f05270 */
[----:B------:R-:W-:Y:S02]  /*1060*/  IMAD R50, R7, 0x18, RZ ;  /* 0x0000001807327824 */ /* 0x000fe400078e02ff */
[----:B------:R-:W-:Y:S01]  /*1070*/  IMAD.WIDE.U32 R48, R71, 0x4, R92 ;  /* 0x0000000447307825 */ /* 0x000fe200078e005c */
[----:B------:R-:W-:Y:S02]  /*1080*/  IADD3 R25, PT, PT, R24, 0x2, RZ ;  /* 0x0000000218197810 */ /* 0x000fe40007ffe0ff */
[----:B------:R-:W-:Y:S02]  /*1090*/  IADD3 R26, PT, PT, R50, 0x8, RZ ;  /* 0x00000008321a7810 */ /* 0x000fe40007ffe0ff */
[----:B------:R-:W-:Y:S02]  /*10a0*/  LOP3.LUT R47, R24, 0x6, RZ, 0xc0, !PT ;  /* 0x00000006182f7812 */ /* 0x000fe400078ec0ff */
[----:B------:R-:W-:-:S02]  /*10b0*/  LOP3.LUT R24, R75, 0x60, R50, 0xf8, !PT ;  /* 0x000000604b187812 */ /* 0x000fc400078ef832 */
[----:B------:R-:W-:Y:S02]  /*10c0*/  LOP3.LUT R25, R25, 0x6, RZ, 0xc0, !PT ;  /* 0x0000000619197812 */ /* 0x000fe400078ec0ff */
[----:B------:R-:W-:Y:S02]  /*10d0*/  LOP3.LUT R26, R75, 0xe0, R26, 0xf8, !PT ;  /* 0x000000e04b1a7812 */ /* 0x000fe400078ef81a */
[----:B------:R-:W-:Y:S02]  /*10e0*/  IADD3 R47, PT, PT, R47, R24, RZ ;  /* 0x000000182f2f7210 */ /* 0x000fe40007ffe0ff */
[----:B------:R-:W-:Y:S01]  /*10f0*/  IADD3 R45, PT, PT, R26, R25, RZ ;  /* 0x000000191a2d7210 */ /* 0x000fe20007ffe0ff */
[--C-:B------:R-:W-:Y:S01]  /*1100*/  IMAD.WIDE.U32 R26, R72, 0x4, R92.reuse ;  /* 0x00000004481a7825 */ /* 0x100fe200078e005c */
[----:B------:R0:W2:Y:S03]  /*1110*/  LDG.E.CONSTANT R25, desc[UR10][R48.64] ;  /* 0x0000000a30197981 */ /* 0x0000a6000c1e9900 */
[----:B------:R-:W-:-:S02]  /*1120*/  @P0 IMAD.WIDE.U32 R28, R74, 0x4, R92 ;  /* 0x000000044a1c0825 */ /* 0x000fc400078e005c */
[----:B------:R-:W3:Y:S02]  /*1130*/  LDG.E.CONSTANT R27, desc[UR10][R26.64] ;  /* 0x0000000a1a1b7981 */ /* 0x000ee4000c1e9900 */
[--C-:B------:R-:W-:Y:S02]  /*1140*/  IMAD.WIDE.U32 R46, R47, 0x4, R92.reuse ;  /* 0x000000042f2e7825 */ /* 0x100fe400078e005c */
[----:B------:R-:W4:Y:S02]  /*1150*/  @P0 LDG.E.CONSTANT R28, desc[UR10][R28.64+-0x4] ;  /* 0xfffffc0a1c1c0981 */ /* 0x000f24000c1e9900 */
[--C-:B------:R-:W-:Y:S02]  /*1160*/  IMAD.WIDE.U32 R44, R45, 0x4, R92.reuse ;  /* 0x000000042d2c7825 */ /* 0x100fe400078e005c */
[----:B------:R-:W2:Y:S02]  /*1170*/  LDG.E.CONSTANT R24, desc[UR10][R46.64+-0x4] ;  /* 0xfffffc0a2e187981 */ /* 0x000ea4000c1e9900 */
[----:B------:R-:W-:-:S02]  /*1180*/  @P0 IMAD.WIDE.U32 R30, R73, 0x4, R92 ;  /* 0x00000004491e0825 */ /* 0x000fc400078e005c */
[----:B------:R-:W3:Y:S04]  /*1190*/  LDG.E.CONSTANT R26, desc[UR10][R44.64+-0x4] ;  /* 0xfffffc0a2c1a7981 */ /* 0x000ee8000c1e9900 */
[----:B------:R-:W4:Y:S01]  /*11a0*/  @P0 LDG.E.CONSTANT R29, desc[UR10][R30.64] ;  /* 0x0000000a1e1d0981 */ /* 0x000f22000c1e9900 */
[----:B------:R-:W1:Y:S01]  /*11b0*/  S2UR UR5, SR_CgaCtaId ;  /* 0x00000000000579c3 */ /* 0x000e620000008800 */
[----:B------:R-:W-:-:S04]  /*11c0*/  UIADD3 UR4, UPT, UPT, UR8, 0x2580, URZ ;  /* 0x0000258008047890 */ /* 0x000fc8000fffe0ff */
[----:B-1----:R-:W-:-:S06]  /*11d0*/  ULEA UR4, UR5, UR4, 0x18 ;  /* 0x0000000405047291 */ /* 0x002fcc000f8ec0ff */
[----:B0-----:R-:W-:-:S05]  /*11e0*/  MOV R48, UR4 ;  /* 0x0000000400307c02 */ /* 0x001fca0008000f00 */
[----:B------:R-:W-:Y:S01]  /*11f0*/  @P0 IMAD R48, R7, 0x18, R48 ;  /* 0x0000001807300824 */ /* 0x000fe200078e0230 */
[----:B--2---:R2:W-:Y:S04]  /*1200*/  STS.64 [R50+UR4], R24 ;  /* 0x0000001832007988 */ /* 0x0045e80008000a04 */
[----:B---3--:R2:W-:Y:S04]  /*1210*/  STS.64 [R50+UR4+0x8], R26 ;  /* 0x0000081a32007988 */ /* 0x0085e80008000a04 */
[----:B----4-:R2:W-:Y:S02]  /*1220*/  @P0 STS.64 [R48+0x10], R28 ;  /* 0x0000101c30000388 */ /* 0x0105e40000000a00 */
.L_x_1:
[----:B------:R-:W-:Y:S05]  /*1230*/  BSYNC.RECONVERGENT B0 ;  /* 0x0000000000007941 */ /* 0x000fea0003800200 */
.L_x_0:
[----:B------:R-:W-:Y:S01]  /*1240*/  BAR.SYNC.DEFER_BLOCKING 0x0 ;  /* 0x0000000000007b1d */ /* 0x000fe20000010000 */
[----:B------:R-:W-:Y:S01]  /*1250*/  IADD3 R92, P0, PT, R92, 0x100, RZ ;  /* 0x000001005c5c7810 */ /* 0x000fe20007f1e0ff */
[----:B------:R-:W-:Y:S01]  /*1260*/  UIADD3 UR6, UPT, UPT, UR6, 0x2, URZ ;  /* 0x0000000206067890 */ /* 0x000fe2000fffe0ff */
[----:B------:R-:W-:Y:S02]  /*1270*/  IADD3 R68, PT, PT, R68, 0x2, RZ ;  /* 0x0000000244447810 */ /* 0x000fe40007ffe0ff */
[----:B------:R-:W-:Y:S01]  /*1280*/  IADD3.X R93, PT, PT, RZ, R93, RZ, P0, !PT ;  /* 0x0000005dff5d7210 */ /* 0x000fe200007fe4ff */
[----:B------:R-:W-:Y:S01]  /*1290*/  UISETP.NE.AND UP0, UPT, UR6, 0x180, UPT ;  /* 0x000001800600788c */ /* 0x000fe2000bf05270 */
[----:B------:R-:W-:Y:S02]  /*12a0*/  IADD3 R90, P0, PT, R90, 0x8, RZ ;  /* 0x000000085a5a7810 */ /* 0x000fe40007f1e0ff */
[----:B------:R-:W-:Y:S02]  /*12b0*/  IADD3 R67, PT, PT, R67, 0x2, RZ ;  /* 0x0000000243437810 */ /* 0x000fe40007ffe0ff */
[----:B------:R-:W-:-:S02]  /*12c0*/  IADD3.X R91, PT, PT, RZ, R91, RZ, P0, !PT ;  /* 0x0000005bff5b7210 */ /* 0x000fc400007fe4ff */
[----:B------:R-:W-:Y:S02]  /*12d0*/  IADD3 R88, P0, PT, R88, 0x8, RZ ;  /* 0x0000000858587810 */ /* 0x000fe40007f1e0ff */
[----:B------:R-:W-:Y:S02]  /*12e0*/  IADD3 R69, PT, PT, R69, 0x2, RZ ;  /* 0x0000000245457810 */ /* 0x000fe40007ffe0ff */
[----:B------:R-:W-:Y:S02]  /*12f0*/  IADD3.X R89, PT, PT, RZ, R89, RZ, P0, !PT ;  /* 0x00000059ff597210 */ /* 0x000fe400007fe4ff */
[----:B------:R-:W-:Y:S02]  /*1300*/  IADD3 R86, P0, PT, R86, 0x8, RZ ;  /* 0x0000000856567810 */ /* 0x000fe40007f1e0ff */
[----:B------:R-:W-:Y:S02]  /*1310*/  IADD3 R70, PT, PT, R70, 0x2, RZ ;  /* 0x0000000246467810 */ /* 0x000fe40007ffe0ff */
[----:B------:R-:W-:Y:S01]  /*1320*/  IADD3.X R87, PT, PT, RZ, R87, RZ, P0, !PT ;  /* 0x00000057ff577210 */ /* 0x000fe200007fe4ff */
[----:B------:R-:W-:Y:S01]  /*1330*/  LDS R83, [R40] ;  /* 0x0000000028537984 */ /* 0x000fe20000000800 */
[----:B------:R-:W-:-:S03]  /*1340*/  IADD3 R84, P0, PT, R84, 0x8, RZ ;  /* 0x0000000854547810 */ /* 0x000fc60007f1e0ff */
[----:B------:R-:W3:Y:S01]  /*1350*/  LDS.64 R46, [R42] ;  /* 0x000000002a2e7984 */ /* 0x000ee20000000a00 */
[----:B------:R-:W-:-:S03]  /*1360*/  IADD3.X R85, PT, PT, RZ, R85, RZ, P0, !PT ;  /* 0x00000055ff557210 */ /* 0x000fc600007fe4ff */
[----:B--2---:R-:W2:Y:S04]  /*1370*/  LDS.64 R48, [R42+0x50] ;  /* 0x000050002a307984 */ /* 0x004ea80000000a00 */
[----:B------:R-:W4:Y:S04]  /*1380*/  LDS R81, [R40+0x20] ;  /* 0x0000200028517984 */ /* 0x000f280000000800 */
[----:B01----:R-:W0:Y:S04]  /*1390*/  LDS.64 R24, [R42+0xf0] ;  /* 0x0000f0002a187984 */ /* 0x003e280000000a00 */
[----:B------:R-:W1:Y:S04]  /*13a0*/  LDS.64 R26, [R42+0x140] ;  /* 0x000140002a1a7984 */ /* 0x000e680000000a00 */
[----:B------:R-:W5:Y:S04]  /*13b0*/  LDS.64 R28, [R42+0x960] ;  /* 0x000960002a1c7984 */ /* 0x000f680000000a00 */
[----:B------:R-:W5:Y:S04]  /*13c0*/  LDS.64 R30, [R42+0xa00] ;  /* 0x000a00002a1e7984 */ /* 0x000f680000000a00 */
[----:B------:R-:W5:Y:S04]  /*13d0*/  LDS.64 R44, [R42+0xa50] ;  /* 0x000a50002a2c7984 */ /* 0x000f680000000a00 */
[----:B------:R-:W5:Y:S04]  /*13e0*/  LDS.64 R50, [R42+0x9b0] ;  /* 0x0009b0002a327984 */ /* 0x000f680000000a00 */
[----:B------:R-:W5:Y:S01]  /*13f0*/  LDS.64 R52, [R42+0xa0] ;  /* 0x0000a0002a347984 */ /* 0x000f620000000a00 */
[----:B---3--:R-:W-:-:S03]  /*1400*/  FFMA R38, R83, R46, R38 ;  /* 0x0000002e53267223 */ /* 0x008fc60000000026 */
[----:B------:R-:W3:Y:S01]  /*1410*/  LDS.64 R54, [R42+0x1360] ;  /* 0x001360002a367984 */ /* 0x000ee20000000a00 */
[----:B--2---:R-:W-:-:S03]  /*1420*/  FFMA R48, R83, R48, R37 ;  /* 0x0000003053307223 */ /* 0x004fc60000000025 */
[----:B------:R-:W2:Y:S01]  /*1430*/  LDS.64 R56, [R42+0x13b0] ;  /* 0x0013b0002a387984 */ /* 0x000ea20000000a00 */
[C---:B----4-:R-:W-:Y:S01]  /*1440*/  FFMA R38, R81.reuse, R47, R38 ;  /* 0x0000002f51267223 */ /* 0x050fe20000000026 */
[----:B------:R-:W-:Y:S02]  /*1450*/  FFMA R37, R81, R49, R48 ;  /* 0x0000003151257223 */ /* 0x000fe40000000030 */
[----:B------:R-:W4:Y:S01]  /*1460*/  LDS.64 R46, [R42+0xaa0] ;  /* 0x000aa0002a2e7984 */ /* 0x000f220000000a00 */
[----:B0-----:R-:W-:-:S03]  /*1470*/  FFMA R24, R83, R24, R35 ;  /* 0x0000001853187223 */ /* 0x001fc60000000023 */
[----:B------:R-:W0:Y:S01]  /*1480*/  LDS.64 R48, [R42+0x12c0] ;  /* 0x0012c0002a307984 */ /* 0x000e220000000a00 */
[----:B-1----:R-:W-:Y:S01]  /*1490*/  FFMA R26, R83, R26, R34 ;  /* 0x0000001a531a7223 */ /* 0x002fe20000000022 */
[----:B------:R-:W-:Y:S02]  /*14a0*/  FFMA R35, R81, R25, R24 ;  /* 0x0000001951237223 */ /* 0x000fe40000000018 */
[----:B------:R-:W1:Y:S01]  /*14b0*/  LDS.64 R24, [R42+0x1400] ;  /* 0x001400002a187984 */ /* 0x000e620000000a00 */
[----:B-----5:R-:W-:Y:S01]  /*14c0*/  FFMA R28, R83, R28, R23 ;  /* 0x0000001c531c7223 */ /* 0x020fe20000000017 */
[----:B------:R-:W-:Y:S02]  /*14d0*/  FFMA R34, R81, R27, R26 ;  /* 0x0000001b51227223 */ /* 0x000fe4000000001a */
[----:B------:R-:W5:Y:S01]  /*14e0*/  LDS.64 R26, [R42+0x1c70] ;  /* 0x001c70002a1a7984 */ /* 0x000f620000000a00 */
[----:B------:R-:W-:Y:S01]  /*14f0*/  FFMA R30, R83, R30, R21 ;  /* 0x0000001e531e7223 */ /* 0x000fe20000000015 */
[----:B------:R-:W-:-:S02]  /*1500*/  FFMA R23, R81, R29, R28 ;  /* 0x0000001d51177223 */ /* 0x000fc4000000001c */
[----:B------:R-:W5:Y:S01]  /*1510*/  LDS.64 R28, [R42+0x1c20] ;  /* 0x001c20002a1c7984 */ /* 0x000f620000000a00 */
[----:B------:R-:W-:Y:S01]  /*1520*/  FFMA R20, R83, R44, R20 ;  /* 0x0000002c53147223 */ /* 0x000fe20000000014 */
[C---:B------:R-:W-:Y:S02]  /*1530*/  FFMA R21, R81.reuse, R31, R30 ;  /* 0x0000001f51157223 */ /* 0x040fe4000000001e */
[----:B------:R-:W5:Y:S01]  /*1540*/  LDS.64 R30, [R42+0x1cc0] ;  /* 0x001cc0002a1e7984 */ /* 0x000f620000000a00 */
[----:B------:R-:W-:Y:S01]  /*1550*/  FFMA R20, R81, R45, R20 ;  /* 0x0000002d51147223 */ /* 0x000fe20000000014 */
[C---:B------:R-:W-:Y:S02]  /*1560*/  FFMA R22, R83.reuse, R50, R22 ;  /* 0x0000003253167223 */ /* 0x040fe40000000016 */
[----:B------:R-:W5:Y:S01]  /*1570*/  LDS.64 R44, [R42+0x1e0] ;  /* 0x0001e0002a2c7984 */ /* 0x000f620000000a00 */
[----:B------:R-:W-:Y:S01]  /*1580*/  FFMA R36, R83, R52, R36 ;  /* 0x0000003453247223 */ /* 0x000fe20000000024 */
[----:B------:R-:W-:-:S02]  /*1590*/  FFMA R22, R81, R51, R22 ;  /* 0x0000003351167223 */ /* 0x000fc40000000016 */
[----:B------:R-:W5:Y:S01]  /*15a0*/  LDS.64 R50, [R42+0x1d10] ;  /* 0x001d10002a327984 */ /* 0x000f620000000a00 */
[----:B------:R-:W-:Y:S01]  /*15b0*/  FFMA R36, R81, R53, R36 ;  /* 0x0000003551247223 */ /* 0x000fe20000000024 */
[C---:B---3--:R-:W-:Y:S02]  /*15c0*/  FFMA R54, R83.reuse, R54, R13 ;  /* 0x0000003653367223 */ /* 0x048fe4000000000d */
[----:B------:R-:W3:Y:S01]  /*15d0*/  LDS.64 R52, [R42+0x1310] ;  /* 0x001310002a347984 */ /* 0x000ee20000000a00 */
[----:B--2---:R-:W-:Y:S01]  /*15e0*/  FFMA R12, R83, R56, R12 ;  /* 0x00000038530c7223 */ /* 0x004fe2000000000c */
[C---:B------:R-:W-:Y:S02]  /*15f0*/  FFMA R13, R81.reuse, R55, R54 ;  /* 0x00000037510d7223 */ /* 0x040fe40000000036 */
[----:B------:R-:W2:Y:S01]  /*1600*/  LDS.64 R54, [R42+0x2d0] ;  /* 0x0002d0002a367984 */ /* 0x000ea20000000a00 */
[----:B------:R-:W-:Y:S01]  /*1610*/  FFMA R12, R81, R57, R12 ;  /* 0x00000039510c7223 */ /* 0x000fe2000000000c */
[----:B----4-:R-:W-:-:S02]  /*1620*/  FFMA R46, R83, R46, R19 ;  /* 0x0000002e532e7223 */ /* 0x010fc40000000013 */
[----:B------:R-:W4:Y:S01]  /*1630*/  LDS.64 R56, [R42+0x230] ;  /* 0x000230002a387984 */ /* 0x000f220000000a00 */
[----:B0-----:R-:W-:Y:S01]  /*1640*/  FFMA R48, R83, R48, R15 ;  /* 0x0000003053307223 */ /* 0x001fe2000000000f */
[C---:B------:R-:W-:Y:S02]  /*1650*/  FFMA R19, R81.reuse, R47, R46 ;  /* 0x0000002f51137223 */ /* 0x040fe4000000002e */
[----:B------:R-:W0:Y:S01]  /*1660*/  LDS.64 R46, [R42+0x190] ;  /* 0x000190002a2e7984 */ /* 0x000e220000000a00 */
[----:B------:R-:W-:Y:S01]  /*1670*/  FFMA R15, R81, R49, R48 ;  /* 0x00000031510f7223 */ /* 0x000fe20000000030 */
[C---:B-1----:R-:W-:Y:S02]  /*1680*/  FFMA R24, R83.reuse, R24, R11 ;  /* 0x0000001853187223 */ /* 0x042fe4000000000b */
[----:B------:R-:W1:Y:S01]  /*1690*/  LDS.64 R48, [R42+0x1d60] ;  /* 0x001d60002a307984 */ /* 0x000e620000000a00 */
[----:B-----5:R-:W-:Y:S01]  /*16a0*/  FFMA R26, R83, R26, R58 ;  /* 0x0000001a531a7223 */ /* 0x020fe2000000003a */
[----:B------:R-:W-:-:S02]  /*16b0*/  FFMA R11, R81, R25, R24 ;  /* 0x00000019510b7223 */ /* 0x000fc40000000018 */
[----:B------:R-:W5:Y:S01]  /*16c0*/  LDS.64 R24, [R42+0xaf0] ;  /* 0x000af0002a187984 */ /* 0x000f620000000a00 */
[----:B------:R-:W-:Y:S01]  /*16d0*/  FFMA R28, R83, R28, R9 ;  /* 0x0000001c531c7223 */ /* 0x000fe20000000009 */
[----:B------:R-:W-:Y:S02]  /*16e0*/  FFMA R58, R81, R27, R26 ;  /* 0x0000001b513a7223 */ /* 0x000fe4000000001a */
[----:B------:R-:W5:Y:S01]  /*16f0*/  LDS.64 R26, [R42+0xb40] ;  /* 0x000b40002a1a7984 */ /* 0x000f620000000a00 */
[----:B------:R-:W-:Y:S01]  /*1700*/  FFMA R30, R83, R30, R59 ;  /* 0x0000001e531e7223 */ /* 0x000fe2000000003b */
        /* <DEDUP_REMOVED lines=8> */
[----:B---3--:R-:W-:Y:S01]  /*1790*/  FFMA R14, R83, R52, R14 ;  /* 0x00000034530e7223 */ /* 0x008fe2000000000e */
[C---:B------:R-:W-:Y:S02]  /*17a0*/  FFMA R60, R81.reuse, R51, R50 ;  /* 0x00000033513c7223 */ /* 0x040fe40000000032 */
[----:B------:R-:W3:Y:S01]  /*17b0*/  LDS.64 R50, [R42+0x14f0] ;  /* 0x0014f0002a327984 */ /* 0x000ee20000000a00 */
[----:B------:R-:W-:Y:S01]  /*17c0*/  FFMA R14, R81, R53, R14 ;  /* 0x00000035510e7223 */ /* 0x000fe2000000000e */
[----:B--2---:R-:W-:-:S02]  /*17d0*/  FFMA R4, R83, R54, R4 ;  /* 0x0000003653047223 */ /* 0x004fc40000000004 */
[----:B------:R-:W2:Y:S01]  /*17e0*/  LDS.64 R52, [R42+0x280] ;  /* 0x000280002a347984 */ /* 0x000ea20000000a00 */
[----:B----4-:R-:W-:Y:S01]  /*17f0*/  FFMA R6, R83, R56, R6 ;  /* 0x0000003853067223 */ /* 0x010fe20000000006 */
[----:B------:R-:W-:-:S03]  /*1800*/  FFMA R4, R81, R55, R4 ;  /* 0x0000003751047223 */ /* 0x000fc60000000004 */
[----:B------:R-:W-:Y:S01]  /*1810*/  FFMA R6, R81, R57, R6 ;  /* 0x0000003951067223 */ /* 0x000fe20000000006 */
[C---:B0-----:R-:W-:Y:S01]  /*1820*/  FFMA R46, R83.reuse, R46, R33 ;  /* 0x0000002e532e7223 */ /* 0x041fe20000000021 */
[----:B-1----:R-:W-:-:S03]  /*1830*/  FFMA R48, R83, R48, R61 ;  /* 0x0000003053307223 */ /* 0x002fc6000000003d */
[C---:B------:R-:W-:Y:S02]  /*1840*/  FFMA R33, R81.reuse, R47, R46 ;  /* 0x0000002f51217223 */ /* 0x040fe4000000002e */
[----:B------:R-:W0:Y:S01]  /*1850*/  LDS.64 R46, [R42+0x1450] ;  /* 0x001450002a2e7984 */ /* 0x000e220000000a00 */
[----:B------:R-:W-:Y:S01]  /*1860*/  FFMA R61, R81, R49, R48 ;  /* 0x00000031513d7223 */ /* 0x000fe20000000030 */
[C---:B-----5:R-:W-:Y:S02]  /*1870*/  FFMA R24, R83.reuse, R24, R3 ;  /* 0x0000001853187223 */ /* 0x060fe40000000003 */
[----:B------:R-:W1:Y:S01]  /*1880*/  LDS.64 R48, [R42+0x14a0] ;  /* 0x0014a0002a307984 */ /* 0x000e620000000a00 */
[----:B------:R-:W-:Y:S01]  /*1890*/  FFMA R2, R83, R26, R2 ;  /* 0x0000001a53027223 */ /* 0x000fe20000000002 */
[----:B------:R-:W-:Y:S02]  /*18a0*/  FFMA R3, R81, R25, R24 ;  /* 0x0000001951037223 */ /* 0x000fe40000000018 */
[----:B------:R-:W4:Y:S01]  /*18b0*/  LDS.64 R24, [R42+0x1590] ;  /* 0x001590002a187984 */ /* 0x000f220000000a00 */
[----:B------:R-:W-:Y:S01]  /*18c0*/  FFMA R0, R83, R28, R0 ;  /* 0x0000001c53007223 */ /* 0x000fe20000000000 */
[----:B------:R-:W-:-:S02]  /*18d0*/  FFMA R2, R81, R27, R2 ;  /* 0x0000001b51027223 */ /* 0x000fc40000000002 */
[----:B------:R-:W5:Y:S01]  /*18e0*/  LDS.64 R26, [R42+0x1db0] ;  /* 0x001db0002a1a7984 */ /* 0x000f620000000a00 */
[----:B------:R-:W-:Y:S01]  /*18f0*/  FFMA R18, R83, R30, R18 ;  /* 0x0000001e53127223 */ /* 0x000fe20000000012 */
[----:B------:R-:W-:Y:S02]  /*1900*/  FFMA R0, R81, R29, R0 ;  /* 0x0000001d51007223 */ /* 0x000fe40000000000 */
[----:B------:R-:W5:Y:S01]  /*1910*/  LDS.64 R28, [R42+0x1540] ;  /* 0x001540002a1c7984 */ /* 0x000f620000000a00 */
[----:B------:R-:W-:Y:S01]  /*1920*/  FFMA R44, R83, R44, R17 ;  /* 0x0000002c532c7223 */ /* 0x000fe20000000011 */
[C---:B------:R-:W-:Y:S02]  /*1930*/  FFMA R18, R81.reuse, R31, R18 ;  /* 0x0000001f51127223 */ /* 0x040fe40000000012 */
[----:B------:R-:W5:Y:S01]  /*1940*/  LDS.64 R30, [R42+0x1e00] ;  /* 0x001e00002a1e7984 */ /* 0x000f620000000a00 */
[----:B------:R-:W-:Y:S01]  /*1950*/  FFMA R17, R81, R45, R44 ;  /* 0x0000002d51117223 */ /* 0x000fe2000000002c */
[----:B---3--:R-:W-:-:S02]  /*1960*/  FFMA R10, R83, R50, R10 ;  /* 0x00000032530a7223 */ /* 0x008fc4000000000a */
[----:B------:R-:W3:Y:S01]  /*1970*/  LDS.64 R44, [R42+0x1e50] ;  /* 0x001e50002a2c7984 */ /* 0x000ee20000000a00 */
[----:B--2---:R-:W-:Y:S01]  /*1980*/  FFMA R52, R83, R52, R5 ;  /* 0x0000003453347223 */ /* 0x004fe20000000005 */
[----:B------:R-:W-:-:S03]  /*1990*/  FFMA R10, R81, R51, R10 ;  /* 0x00000033510a7223 */ /* 0x000fc6000000000a */
[----:B------:R-:W-:Y:S01]  /*19a0*/  FFMA R5, R81, R53, R52 ;  /* 0x0000003551057223 */ /* 0x000fe20000000034 */
[C---:B0-----:R-:W-:Y:S01]  /*19b0*/  FFMA R46, R83.reuse, R46, R41 ;  /* 0x0000002e532e7223 */ /* 0x041fe20000000029 */
[----:B-1----:R-:W-:-:S03]  /*19c0*/  FFMA R16, R83, R48, R16 ;  /* 0x0000003053107223 */ /* 0x002fc60000000010 */
[C---:B------:R-:W-:Y:S02]  /*19d0*/  FFMA R41, R81.reuse, R47, R46 ;  /* 0x0000002f51297223 */ /* 0x040fe4000000002e */
[----:B------:R-:W0:Y:S01]  /*19e0*/  LDS.64 R46, [R42+0x1ea0] ;  /* 0x001ea0002a2e7984 */ /* 0x000e220000000a00 */
[----:B------:R-:W-:Y:S01]  /*19f0*/  FFMA R16, R81, R49, R16 ;  /* 0x0000003151107223 */ /* 0x000fe20000000010 */
[C---:B----4-:R-:W-:Y:S02]  /*1a00*/  FFMA R8, R83.reuse, R24, R8 ;  /* 0x0000001853087223 */ /* 0x050fe40000000008 */
[----:B------:R-:W1:Y:S01]  /*1a10*/  LDS.64 R48, [R42+0x1ef0] ;  /* 0x001ef0002a307984 */ /* 0x000e620000000a00 */
[----:B-----5:R-:W-:Y:S01]  /*1a20*/  FFMA R26, R83, R26, R62 ;  /* 0x0000001a531a7223 */ /* 0x020fe2000000003e */
[----:B------:R-:W-:Y:S01]  /*1a30*/  FFMA R8, R81, R25, R8 ;  /* 0x0000001951087223 */ /* 0x000fe20000000008 */
[----:B------:R-:W-:Y:S02]  /*1a40*/  FFMA R28, R83, R28, R43 ;  /* 0x0000001c531c7223 */ /* 0x000fe4000000002b */
[----:B------:R-:W-:Y:S01]  /*1a50*/  FFMA R62, R81, R27, R26 ;  /* 0x0000001b513e7223 */ /* 0x000fe2000000001a */
[----:B------:R-:W-:Y:S01]  /*1a60*/  FFMA R30, R83, R30, R63 ;  /* 0x0000001e531e7223 */ /* 0x000fe2000000003f */
[----:B------:R-:W-:Y:S01]  /*1a70*/  FFMA R43, R81, R29, R28 ;  /* 0x0000001d512b7223 */ /* 0x000fe2000000001c */
[----:B---3--:R-:W-:-:S02]  /*1a80*/  FFMA R44, R83, R44, R64 ;  /* 0x0000002c532c7223 */ /* 0x008fc40000000040 */
[C---:B------:R-:W-:Y:S02]  /*1a90*/  FFMA R63, R81.reuse, R31, R30 ;  /* 0x0000001f513f7223 */ /* 0x040fe4000000001e */
[----:B------:R-:W-:Y:S01]  /*1aa0*/  FFMA R64, R81, R45, R44 ;  /* 0x0000002d51407223 */ /* 0x000fe2000000002c */
[C---:B0-----:R-:W-:Y:S01]  /*1ab0*/  FFMA R46, R83.reuse, R46, R65 ;  /* 0x0000002e532e7223 */ /* 0x041fe20000000041 */
[----:B-1----:R-:W-:-:S03]  /*1ac0*/  FFMA R48, R83, R48, R66 ;  /* 0x0000003053307223 */ /* 0x002fc60000000042 */
[C---:B------:R-:W-:Y:S01]  /*1ad0*/  FFMA R65, R81.reuse, R47, R46 ;  /* 0x0000002f51417223 */ /* 0x040fe2000000002e */
[----:B------:R-:W-:Y:S01]  /*1ae0*/  FFMA R66, R81, R49, R48 ;  /* 0x0000003151427223 */ /* 0x000fe20000000030 */
[----:B------:R-:W-:Y:S06]  /*1af0*/  BRA.U UP0, `(.L_x_2) ;  /* 0xfffffff100b47547 */ /* 0x000fec000b83ffff */
[----:B------:R-:W0:Y:S01]  /*1b00*/  S2R R28, SR_TID.X ;  /* 0x00000000001c7919 */ /* 0x000e220000002100 */
[----:B------:R-:W1:Y:S01]  /*1b10*/  LDC.64 R24, c[0x0][0x3a0] ;  /* 0x0000e800ff187b82 */ /* 0x000e620000000a00 */
[C---:B0-----:R-:W-:Y:S02]  /*1b20*/  LOP3.LUT R7, R28.reuse, 0xffff, RZ, 0xc0, !PT ;  /* 0x0000ffff1c077812 */ /* 0x041fe400078ec0ff */
[----:B------:R-:W-:-:S03]  /*1b30*/  LOP3.LUT R29, R28, 0x7, RZ, 0xc0, !PT ;  /* 0x000000071c1d7812 */ /* 0x000fc600078ec0ff */
[----:B------:R-:W-:Y:S01]  /*1b40*/  IMAD R7, R7, 0x334, RZ ;  /* 0x0000033407077824 */ /* 0x000fe200078e02ff */
[----:B------:R-:W-:-:S04]  /*1b50*/  IADD3 R27, PT, PT, R75, R29, RZ ;  /* 0x0000001d4b1b7210 */ /* 0x000fc80007ffe0ff */
[----:B------:R-:W-:Y:S01]  /*1b60*/  SHF.R.U32.HI R83, RZ, 0x10, R7 ;  /* 0x00000010ff537819 */ /* 0x000fe20000011607 */
[----:B-1----:R-:W-:-:S03]  /*1b70*/  IMAD.WIDE.U32 R26, R27, 0x4, R24 ;  /* 0x000000041b1a7825 */ /* 0x002fc600078e0018 */
[----:B------:R-:W-:Y:S02]  /*1b80*/  PRMT R24, R83, 0x9910, RZ ;  /* 0x0000991053187816 */ /* 0x000fe400000000ff */
[----:B------:R-:W2:Y:S01]  /*1b90*/  LDG.E.CONSTANT R7, desc[UR10][R26.64] ;  /* 0x0000000a1a077981 */ /* 0x000ea2000c1e9900 */
[----:B------:R-:W-:Y:S02]  /*1ba0*/  IMAD R80, R80, 0x140, R29 ;  /* 0x0000014050507824 */ /* 0x000fe400078e021d */
[----:B------:R-:W-:-:S03]  /*1bb0*/  IMAD R24, R24, 0x50, RZ ;  /* 0x0000005018187824 */ /* 0x000fc600078e02ff */
[----:B------:R-:W-:Y:S02]  /*1bc0*/  IADD3 R80, PT, PT, R75, R80, RZ ;  /* 0x000000504b507210 */ /* 0x000fe40007ffe0ff */
[----:B------:R-:W-:Y:S02]  /*1bd0*/  IADD3 R31, PT, PT, RZ, -R24, RZ ;  /* 0x80000018ff1f7210 */ /* 0x000fe40007ffe0ff */
[----:B------:R-:W0:Y:S01]  /*1be0*/  LDC.64 R24, c[0x0][0x398] ;  /* 0x0000e600ff187b82 */ /* 0x000e220000000a00 */
[----:B------:R-:W-:Y:S01]  /*1bf0*/  IMAD R83, R83, 0x2580, R80 ;  /* 0x0000258053537824 */ /* 0x000fe200078e0250 */
[----:B------:R-:W-:-:S04]  /*1c00*/  PRMT R31, R31, 0x7710, RZ ;  /* 0x000077101f1f7816 */ /* 0x000fc800000000ff */
[----:B------:R-:W-:-:S04]  /*1c10*/  IADD3 R28, PT, PT, R31, R28, RZ ;  /* 0x0000001c1f1c7210 */ /* 0x000fc80007ffe0ff */
[----:B------:R-:W-:-:S04]  /*1c20*/  SHF.L.U32 R28, R28, 0x2, RZ ;  /* 0x000000021c1c7819 */ /* 0x000fc800000006ff */
[----:B------:R-:W-:-:S04]  /*1c30*/  LOP3.LUT R28, R28, 0x1e0, RZ, 0xc0, !PT ;  /* 0x000001e01c1c7812 */ /* 0x000fc800078ec0ff */
[----:B------:R-:W-:-:S05]  /*1c40*/  IADD3 R83, PT, PT, R28, R83, RZ ;  /* 0x000000531c537210 */ /* 0x000fca0007ffe0ff */
[----:B0-----:R-:W-:-:S05]  /*1c50*/  IMAD.WIDE.U32 R24, R83, 0x4, R24 ;  /* 0x0000000453187825 */ /* 0x001fca00078e0018 */
[----:B------:R-:W3:Y:S04]  /*1c60*/  LDG.E.CONSTANT R84, desc[UR10][R24.64] ;  /* 0x0000000a18547981 */ /* 0x000ee8000c1e9900 */
[----:B------:R-:W4:Y:S04]  /*1c70*/  LDG.E.CONSTANT R81, desc[UR10][R24.64+0xf00] ;  /* 0x000f000a18517981 */ /* 0x000f28000c1e9900 */
[----:B------:R-:W5:Y:S04]  /*1c80*/  LDG.E.CONSTANT R80, desc[UR10][R24.64+0x1e00] ;  /* 0x001e000a18507981 */ /* 0x000f68000c1e9900 */
        /* <DEDUP_REMOVED lines=36> */
[----:B------:R0:W5:Y:S01]  /*1ed0*/  LDG.E.CONSTANT R82, desc[UR10][R24.64+0x5cd00] ;  /* 0x05cd000a18527981 */ /* 0x000162000c1e9900 */
[--C-:B--2---:R-:W-:Y:S01]  /*1ee0*/  FADD R85, R38, R7.reuse ;  /* 0x0000000726557221 */ /* 0x104fe20000000000 */
[--C-:B------:R-:W-:Y:S01]  /*1ef0*/  FADD R38, R37, R7.reuse ;  /* 0x0000000725267221 */ /* 0x100fe20000000000 */
[--C-:B------:R-:W-:Y:S01]  /*1f00*/  FADD R37, R36, R7.reuse ;  /* 0x0000000724257221 */ /* 0x100fe20000000000 */
[--C-:B------:R-:W-:Y:S01]  /*1f10*/  FADD R36, R35, R7.reuse ;  /* 0x0000000723247221 */ /* 0x100fe20000000000 */
[--C-:B------:R-:W-:Y:S01]  /*1f20*/  FADD R35, R34, R7.reuse ;  /* 0x0000000722237221 */ /* 0x100fe20000000000 */
[--C-:B------:R-:W-:Y:S01]  /*1f30*/  FADD R34, R33, R7.reuse ;  /* 0x0000000721227221 */ /* 0x100fe20000000000 */
[--C-:B------:R-:W-:Y:S01]  /*1f40*/  FADD R33, R32, R7.reuse ;  /* 0x0000000720217221 */ /* 0x100fe20000000000 */
[--C-:B0-----:R-:W-:Y:S01]  /*1f50*/  FADD R24, R3, R7.reuse ;  /* 0x0000000703187221 */ /* 0x101fe20000000000 */
[--C-:B------:R-:W-:Y:S01]  /*1f60*/  FADD R32, R2, R7.reuse ;  /* 0x0000000702207221 */ /* 0x100fe20000000000 */
[--C-:B------:R-:W-:Y:S01]  /*1f70*/  FADD R25, R0, R7.reuse ;  /* 0x0000000700197221 */ /* 0x100fe20000000000 */
[----:B------:R-:W0:Y:S01]  /*1f80*/  LDC.64 R2, c[0x0][0x390] ;  /* 0x0000e400ff027b82 */ /* 0x000e220000000a00 */
[--C-:B------:R-:W-:Y:S01]  /*1f90*/  FADD R0, R15, R7.reuse ;  /* 0x000000070f007221 */ /* 0x100fe20000000000 */
        /* <DEDUP_REMOVED lines=28> */
[----:B------:R-:W-:Y:S01]  /*2160*/  FADD R7, R66, R7 ;  /* 0x0000000742077221 */ /* 0x000fe20000000000 */
[----:B---3--:R-:W-:Y:S01]  /*2170*/  FADD R85, R84, R85 ;  /* 0x0000005554557221 */ /* 0x008fe20000000000 */
[----:B0-----:R-:W-:-:S04]  /*2180*/  IMAD.WIDE.U32 R2, R83, 0x4, R2 ;  /* 0x0000000453027825 */ /* 0x001fc800078e0002 */
[----:B----4-:R-:W-:Y:S01]  /*2190*/  FADD R81, R81, R38 ;  /* 0x0000002651517221 */ /* 0x010fe20000000000 */
[----:B-----5:R-:W-:Y:S01]  /*21a0*/  FADD R37, R80, R37 ;  /* 0x0000002550257221 */ /* 0x020fe20000000000 */
[----:B------:R-:W-:Y:S01]  /*21b0*/  STG.E desc[UR10][R2.64], R85 ;  /* 0x0000005502007986 */ /* 0x000fe2000c10190a */
[----:B------:R-:W-:-:S03]  /*21c0*/  FADD R79, R79, R36 ;  /* 0x000000244f4f7221 */ /* 0x000fc60000000000 */
        /* <DEDUP_REMOVED lines=72> */
[----:B------:R-:W-:Y:S04]  /*2650*/  STG.E desc[UR10][R2.64+0x5af00], R27 ;  /* 0x05af001b02007986 */ /* 0x000fe8000c10190a */
[----:B------:R-:W-:Y:S04]  /*2660*/  STG.E desc[UR10][R2.64+0x5be00], R65 ;  /* 0x05be004102007986 */ /* 0x000fe8000c10190a */
[----:B------:R-:W-:Y:S01]  /*2670*/  STG.E desc[UR10][R2.64+0x5cd00], R7 ;  /* 0x05cd000702007986 */ /* 0x000fe2000c10190a */
[----:B------:R-:W-:Y:S05]  /*2680*/  EXIT ;  /* 0x000000000000794d */ /* 0x000fea0003800000 */
.L_x_3:
[----:B------:R-:W-:-:S00]  /*2690*/  BRA `(.L_x_3) ;  /* 0xfffffffc00fc7947 */ /* 0x000fc0000383ffff */
[----:B------:R-:W-:-:S00]  /*26a0*/  NOP ;  /* 0x0000000000007918 */ /* 0x000fc00000000000 */
        /* <DEDUP_REMOVED lines=13> */
.L_x_4:


//--------------------- .nv.shared.my_kernel_kernel0 --------------------------
	.section	.nv.shared.my_kernel_kernel0,"aw",@nobits
	.sectionflags	@""
	.align	4
.nv.shared.my_kernel_kernel0:
	.zero		10688


//--------------------- .nv.shared.reserved.0     --------------------------
	.section	.nv.shared.reserved.0,"aw",@nobits
	.weak		__nv_reservedSMEM_offset_0_alias
	.size		__nv_reservedSMEM_offset_0_alias, 0, 64
	.other		__nv_reservedSMEM_offset_0_alias,@"STO_CUDA_RESERVED_SHARED STV_DEFAULT"
__nv_reservedSMEM_offset_0_alias:
	.zero		0
	.zero		64


//--------------------- .nv.constant0.my_kernel_kernel0 --------------------------
	.section	.nv.constant0.my_kernel_kernel0,"a",@progbits
	.sectionflags	@""
	.align	4
.nv.constant0.my_kernel_kernel0:
	.zero		936


//--------------------- SYMBOLS --------------------------

	.type		.nv.reservedSmem.offset0,@object
	.size		.nv.reservedSmem.offset0,0x4
	.type		.nv.reservedSmem.cap,@object
	.size		.nv.reservedSmem.cap,0x4
